// auto-generated by cutlass_sweep.conv — config: {"arch": "sm_100", "cluster_m": 2, "cluster_n": 1, "conv_kind": "wgrad", "dtype": "bf16", "ndim": 2, "tile_k": 64, "tile_m": 128, "tile_n": 128}
#include "cutlass/cutlass.h"
#include "cute/tensor.hpp"
#include "cutlass/kernel_hardware_info.hpp"
#include "cutlass/conv/convolution.h"
#include "cutlass/conv/dispatch_policy.hpp"
#include "cutlass/conv/collective/collective_builder.hpp"
#include "cutlass/conv/kernel/conv_universal.hpp"
#include "cutlass/conv/device/conv_universal_adapter.hpp"
#include "cutlass/epilogue/collective/collective_builder.hpp"

using namespace cute;
using Elem = cutlass::bfloat16_t;
using Acc  = float;
using LayoutAB = cutlass::layout::TensorNHWC;
using LayoutC  = cutlass::layout::TensorKCSR;
constexpr auto ConvOp = cutlass::conv::Operator::kWgrad;
using TileShape    = Shape<_128, Shape<_128>, Shape<_64>>;
using ClusterShape = Shape<_2, _1, _1>;

using CollectiveEpilogue = typename cutlass::epilogue::collective::CollectiveBuilder<
    cutlass::arch::Sm100, cutlass::arch::OpClassTensorOp,
    TileShape, ClusterShape,
    cutlass::epilogue::collective::EpilogueTileAuto,
    Acc, Acc,
    Elem, LayoutC, 128 / cutlass::sizeof_bits<Elem>::value,
    Elem, LayoutC, 128 / cutlass::sizeof_bits<Elem>::value,
    cutlass::epilogue::collective::EpilogueScheduleAuto
  >::CollectiveOp;

using CollectiveMainloop = typename cutlass::conv::collective::CollectiveBuilder<
    cutlass::arch::Sm100, cutlass::arch::OpClassTensorOp, ConvOp,
    Elem, LayoutAB, 128 / cutlass::sizeof_bits<Elem>::value,
    Elem, LayoutAB, 128 / cutlass::sizeof_bits<Elem>::value,
    Acc,
    TileShape, ClusterShape,
    cutlass::conv::collective::StageCountAutoCarveout<
        static_cast<int>(sizeof(typename CollectiveEpilogue::SharedStorage))>,
    cutlass::conv::collective::KernelScheduleAuto
  >::CollectiveOp;

using ProblemShape = cutlass::conv::ConvProblemShape<
    ConvOp, CollectiveMainloop::DispatchPolicy::NumSpatialDimensions>;
using ConvKernel = cutlass::conv::kernel::ConvUniversal<
    ProblemShape, CollectiveMainloop, CollectiveEpilogue>;
using Conv = cutlass::conv::device::ConvUniversalAdapter<ConvKernel>;

auto* _anchor = &cutlass::device_kernel<ConvKernel>;


// ===== COMPILED SASS (sm_100a) =====

	.target	sm_100a

	.elftype	@"ET_EXEC"


//--------------------- .note.nv.tkinfo           --------------------------
	.section	.note.nv.tkinfo,"",@"SHT_NOTE"
	.sectionflags	@"SHF_NOTE_NV_TKINFO"
	.tkinfo
        /*0018*/ 	.word	0x00000002
        /*0030*/ 	.string	""
        /*0030*/ 	.string	"ptxas"
        /*0030*/ 	.string	"Cuda compilation tools, release 13.0, V13.0.88"
        /*0030*/ 	.string	"Build cuda_13.0.r13.0/compiler.36424714_0"
        /*0030*/ 	.string	"-arch sm_100a -m 64 "



//--------------------- .note.nv.cuinfo           --------------------------
	.section	.note.nv.cuinfo,"",@"SHT_NOTE"
	.sectionflags	@"SHF_NOTE_NV_CUINFO"
        /*0018*/ 	.short	0x0002
        /*001a*/ 	.short	0x0064
        /*001c*/ 	.short	0x0082
	.zero		2


//--------------------- .nv.info                  --------------------------
	.section	.nv.info,"",@"SHT_CUDA_INFO"
	.align	4


	//----- nvinfo : EIATTR_REGCOUNT
	.align		4
        /*0000*/ 	.byte	0x04, 0x2f
        /*0002*/ 	.short	(.L_19 - .L_18)
	.align		4
.L_18:
        /*0004*/ 	.word	index@(_ZN7cutlass13device_kernelINS_4conv6kernel13ConvUniversalINS1_16ConvProblemShapeILNS1_8OperatorE2ELi2EEENS1_10collective14CollectiveConvINS1_47MainloopSm100TmaUmmaWarpSpecializedImplicitGemmILS5_2ELi13ELi2ELi1ELi2EN4cute5tupleIJNSA_1CILi2EEENSC_ILi1EEESE_EEEEENSB_IJNSC_ILi128EEENSB_IJSH_EEENSB_IJNSC_ILi64EEEEEEEEENS_10bfloat16_tESM_NSA_8TiledMMAINSA_8MMA_AtomIJNSA_26SM100_MMA_F16BF16_2x1SM_SSISM_SM_fLi128ELi128ELNSA_4UMMA5MajorE1ELSR_1ELNSQ_7ScaleInE0ELSS_0EEEEEENSA_6LayoutINSB_IJSE_SE_SE_EEENSB_IJNSC_ILi0EEESX_SX_EEEEENSB_IJNSA_10UnderscoreES10_S10_EEEEENS7_6detail27Sm100ImplicitGemmTileTraitsINSA_18SM100_TMA_2SM_LOADENSA_14ComposedLayoutINSA_7SwizzleILi3ELi4ELi3EEENSA_18smem_ptr_flag_bitsILi16EEENSV_INSB_IJSJ_NSC_ILi8EEEEEENSB_IJSE_SJ_EEEEEEEvEENS14_INSA_25SM100_TMA_2SM_LOAD_IM2COLES1F_vEEEENS_8epilogue10collective18CollectiveEpilogueINS1K_23Sm100TmaWarpSpecializedILi4ELi2ELi16ELb1ELb0EEEJNSB_IJSJ_SI_SK_EEENSB_IJNSV_ISJ_SE_EENSV_INSB_IJNSC_ILi16EEESD_EEES1D_EEEEESM_NSB_IJlNSB_IJSE_llEEESX_EEESM_S1W_NS1K_6fusion15FusionCallbacksIS1O_NS1X_17LinearCombinationISM_fSM_fLNS_15FloatRoundStyleE2EEES1P_S1U_JEEENSA_5SM1004TMEM4LOAD26SM100_TMEM_LOAD_32dp32b16xENSA_13SM90_TMA_LOADENS16_INS17_ILi1ELi4ELi3EEES1A_NSV_INSB_IJS1B_S1R_EEENSB_IJS1R_SE_EEEEEEENSA_39AutoVectorizingCopyWithAssumedAlignmentILi128EEENSA_14SM90_TMA_STOREES2C_S2E_S2E_EEEvvEEEEvNT_6ParamsE)
        /*0008*/ 	.word	0x0000004a


	//----- nvinfo : EIATTR_FRAME_SIZE
	.align		4
.L_19:
        /*000c*/ 	.byte	0x04, 0x11
        /*000e*/ 	.short	(.L_21 - .L_20)
	.align		4
.L_20:
        /*0010*/ 	.word	index@($__internal_2_$__cuda_sm10x_tcgen05_guardrail_trap_unallocated_columns_being_dealloced)
        /*0014*/ 	.word	0x00000008


	//----- nvinfo : EIATTR_FRAME_SIZE
	.align		4
.L_21:
        /*0018*/ 	.byte	0x04, 0x11
        /*001a*/ 	.short	(.L_23 - .L_22)
	.align		4
.L_22:
        /*001c*/ 	.word	index@($__internal_1_$__cuda_sm10x_tcgen05_guardrail_trap_phase_invalid_during_alloc)
        /*0020*/ 	.word	0x00000008


	//----- nvinfo : EIATTR_FRAME_SIZE
	.align		4
.L_23:
        /*0024*/ 	.byte	0x04, 0x11
        /*0026*/ 	.short	(.L_25 - .L_24)
	.align		4
.L_24:
        /*0028*/ 	.word	index@($__internal_0_$__cuda_sm10x_tcgen05_guardrail_trap_col_being_dealloced_not_returned_by_alloc)
        /*002c*/ 	.word	0x00000008


	//----- nvinfo : EIATTR_FRAME_SIZE
	.align		4
.L_25:
        /*0030*/ 	.byte	0x04, 0x11
        /*0032*/ 	.short	(.L_27 - .L_26)
	.align		4
.L_26:
        /*0034*/ 	.word	index@(_ZN7cutlass13device_kernelINS_4conv6kernel13ConvUniversalINS1_16ConvProblemShapeILNS1_8OperatorE2ELi2EEENS1_10collective14CollectiveConvINS1_47MainloopSm100TmaUmmaWarpSpecializedImplicitGemmILS5_2ELi13ELi2ELi1ELi2EN4cute5tupleIJNSA_1CILi2EEENSC_ILi1EEESE_EEEEENSB_IJNSC_ILi128EEENSB_IJSH_EEENSB_IJNSC_ILi64EEEEEEEEENS_10bfloat16_tESM_NSA_8TiledMMAINSA_8MMA_AtomIJNSA_26SM100_MMA_F16BF16_2x1SM_SSISM_SM_fLi128ELi128ELNSA_4UMMA5MajorE1ELSR_1ELNSQ_7ScaleInE0ELSS_0EEEEEENSA_6LayoutINSB_IJSE_SE_SE_EEENSB_IJNSC_ILi0EEESX_SX_EEEEENSB_IJNSA_10UnderscoreES10_S10_EEEEENS7_6detail27Sm100ImplicitGemmTileTraitsINSA_18SM100_TMA_2SM_LOADENSA_14ComposedLayoutINSA_7SwizzleILi3ELi4ELi3EEENSA_18smem_ptr_flag_bitsILi16EEENSV_INSB_IJSJ_NSC_ILi8EEEEEENSB_IJSE_SJ_EEEEEEEvEENS14_INSA_25SM100_TMA_2SM_LOAD_IM2COLES1F_vEEEENS_8epilogue10collective18CollectiveEpilogueINS1K_23Sm100TmaWarpSpecializedILi4ELi2ELi16ELb1ELb0EEEJNSB_IJSJ_SI_SK_EEENSB_IJNSV_ISJ_SE_EENSV_INSB_IJNSC_ILi16EEESD_EEES1D_EEEEESM_NSB_IJlNSB_IJSE_llEEESX_EEESM_S1W_NS1K_6fusion15FusionCallbacksIS1O_NS1X_17LinearCombinationISM_fSM_fLNS_15FloatRoundStyleE2EEES1P_S1U_JEEENSA_5SM1004TMEM4LOAD26SM100_TMEM_LOAD_32dp32b16xENSA_13SM90_TMA_LOADENS16_INS17_ILi1ELi4ELi3EEES1A_NSV_INSB_IJS1B_S1R_EEENSB_IJS1R_SE_EEEEEEENSA_39AutoVectorizingCopyWithAssumedAlignmentILi128EEENSA_14SM90_TMA_STOREES2C_S2E_S2E_EEEvvEEEEvNT_6ParamsE)
        /*0038*/ 	.word	0x00000008


	//----- nvinfo : EIATTR_MIN_STACK_SIZE
	.align		4
.L_27:
        /*003c*/ 	.byte	0x04, 0x12
        /*003e*/ 	.short	(.L_29 - .L_28)
	.align		4
.L_28:
        /*0040*/ 	.word	index@(_ZN7cutlass13device_kernelINS_4conv6kernel13ConvUniversalINS1_16ConvProblemShapeILNS1_8OperatorE2ELi2EEENS1_10collective14CollectiveConvINS1_47MainloopSm100TmaUmmaWarpSpecializedImplicitGemmILS5_2ELi13ELi2ELi1ELi2EN4cute5tupleIJNSA_1CILi2EEENSC_ILi1EEESE_EEEEENSB_IJNSC_ILi128EEENSB_IJSH_EEENSB_IJNSC_ILi64EEEEEEEEENS_10bfloat16_tESM_NSA_8TiledMMAINSA_8MMA_AtomIJNSA_26SM100_MMA_F16BF16_2x1SM_SSISM_SM_fLi128ELi128ELNSA_4UMMA5MajorE1ELSR_1ELNSQ_7ScaleInE0ELSS_0EEEEEENSA_6LayoutINSB_IJSE_SE_SE_EEENSB_IJNSC_ILi0EEESX_SX_EEEEENSB_IJNSA_10UnderscoreES10_S10_EEEEENS7_6detail27Sm100ImplicitGemmTileTraitsINSA_18SM100_TMA_2SM_LOADENSA_14ComposedLayoutINSA_7SwizzleILi3ELi4ELi3EEENSA_18smem_ptr_flag_bitsILi16EEENSV_INSB_IJSJ_NSC_ILi8EEEEEENSB_IJSE_SJ_EEEEEEEvEENS14_INSA_25SM100_TMA_2SM_LOAD_IM2COLES1F_vEEEENS_8epilogue10collective18CollectiveEpilogueINS1K_23Sm100TmaWarpSpecializedILi4ELi2ELi16ELb1ELb0EEEJNSB_IJSJ_SI_SK_EEENSB_IJNSV_ISJ_SE_EENSV_INSB_IJNSC_ILi16EEESD_EEES1D_EEEEESM_NSB_IJlNSB_IJSE_llEEESX_EEESM_S1W_NS1K_6fusion15FusionCallbacksIS1O_NS1X_17LinearCombinationISM_fSM_fLNS_15FloatRoundStyleE2EEES1P_S1U_JEEENSA_5SM1004TMEM4LOAD26SM100_TMEM_LOAD_32dp32b16xENSA_13SM90_TMA_LOADENS16_INS17_ILi1ELi4ELi3EEES1A_NSV_INSB_IJS1B_S1R_EEENSB_IJS1R_SE_EEEEEEENSA_39AutoVectorizingCopyWithAssumedAlignmentILi128EEENSA_14SM90_TMA_STOREES2C_S2E_S2E_EEEvvEEEEvNT_6ParamsE)
        /*0044*/ 	.word	0x00000008
.L_29:


//--------------------- .nv.compat                --------------------------
	.section	.nv.compat,"",@"SHT_CUDA_COMPAT_INFO"
	.align	4
        /*0000*/ 	.byte	0x02, 0x09, 0x01, 0x00, 0x02, 0x02, 0x02, 0x00, 0x02, 0x05, 0x05, 0x00, 0x03, 0x07, 0x01, 0x01
        /*0010*/ 	.byte	0x02, 0x03, 0x01, 0x00, 0x02, 0x06, 0x01, 0x00, 0x04, 0x0b, 0x08, 0x00, 0x09, 0x00, 0x00, 0x00
        /*0020*/ 	.byte	0x00, 0x00, 0x00, 0x00


//--------------------- .nv.info._ZN7cutlass13device_kernelINS_4conv6kernel13ConvUniversalINS1_16ConvProblemShapeILNS1_8OperatorE2ELi2EEENS1_10collective14CollectiveConvINS1_47MainloopSm100TmaUmmaWarpSpecializedImplicitGemmILS5_2ELi13ELi2ELi1ELi2EN4cute5tupleIJNSA_1CILi2EEENSC_ILi1EEESE_EEEEENSB_IJNSC_ILi128EEENSB_IJSH_EEENSB_IJNSC_ILi64EEEEEEEEENS_10bfloat16_tESM_NSA_8TiledMMAINSA_8MMA_AtomIJNSA_26SM100_MMA_F16BF16_2x1SM_SSISM_SM_fLi128ELi128ELNSA_4UMMA5MajorE1ELSR_1ELNSQ_7ScaleInE0ELSS_0EEEEEENSA_6LayoutINSB_IJSE_SE_SE_EEENSB_IJNSC_ILi0EEESX_SX_EEEEENSB_IJNSA_10UnderscoreES10_S10_EEEEENS7_6detail27Sm100ImplicitGemmTileTraitsINSA_18SM100_TMA_2SM_LOADENSA_14ComposedLayoutINSA_7SwizzleILi3ELi4ELi3EEENSA_18smem_ptr_flag_bitsILi16EEENSV_INSB_IJSJ_NSC_ILi8EEEEEENSB_IJSE_SJ_EEEEEEEvEENS14_INSA_25SM100_TMA_2SM_LOAD_IM2COLES1F_vEEEENS_8epilogue10collective18CollectiveEpilogueINS1K_23Sm100TmaWarpSpecializedILi4ELi2ELi16ELb1ELb0EEEJNSB_IJSJ_SI_SK_EEENSB_IJNSV_ISJ_SE_EENSV_INSB_IJNSC_ILi16EEESD_EEES1D_EEEEESM_NSB_IJlNSB_IJSE_llEEESX_EEESM_S1W_NS1K_6fusion15FusionCallbacksIS1O_NS1X_17LinearCombinationISM_fSM_fLNS_15FloatRoundStyleE2EEES1P_S1U_JEEENSA_5SM1004TMEM4LOAD26SM100_TMEM_LOAD_32dp32b16xENSA_13SM90_TMA_LOADENS16_INS17_ILi1ELi4ELi3EEES1A_NSV_INSB_IJS1B_S1R_EEENSB_IJS1R_SE_EEEEEEENSA_39AutoVectorizingCopyWithAssumedAlignmentILi128EEENSA_14SM90_TMA_STOREES2C_S2E_S2E_EEEvvEEEEvNT_6ParamsE --------------------------
	.section	.nv.info._ZN7cutlass13device_kernelINS_4conv6kernel13ConvUniversalINS1_16ConvProblemShapeILNS1_8OperatorE2ELi2EEENS1_10collective14CollectiveConvINS1_47MainloopSm100TmaUmmaWarpSpecializedImplicitGemmILS5_2ELi13ELi2ELi1ELi2EN4cute5tupleIJNSA_1CILi2EEENSC_ILi1EEESE_EEEEENSB_IJNSC_ILi128EEENSB_IJSH_EEENSB_IJNSC_ILi64EEEEEEEEENS_10bfloat16_tESM_NSA_8TiledMMAINSA_8MMA_AtomIJNSA_26SM100_MMA_F16BF16_2x1SM_SSISM_SM_fLi128ELi128ELNSA_4UMMA5MajorE1ELSR_1ELNSQ_7ScaleInE0ELSS_0EEEEEENSA_6LayoutINSB_IJSE_SE_SE_EEENSB_IJNSC_ILi0EEESX_SX_EEEEENSB_IJNSA_10UnderscoreES10_S10_EEEEENS7_6detail27Sm100ImplicitGemmTileTraitsINSA_18SM100_TMA_2SM_LOADENSA_14ComposedLayoutINSA_7SwizzleILi3ELi4ELi3EEENSA_18smem_ptr_flag_bitsILi16EEENSV_INSB_IJSJ_NSC_ILi8EEEEEENSB_IJSE_SJ_EEEEEEEvEENS14_INSA_25SM100_TMA_2SM_LOAD_IM2COLES1F_vEEEENS_8epilogue10collective18CollectiveEpilogueINS1K_23Sm100TmaWarpSpecializedILi4ELi2ELi16ELb1ELb0EEEJNSB_IJSJ_SI_SK_EEENSB_IJNSV_ISJ_SE_EENSV_INSB_IJNSC_ILi16EEESD_EEES1D_EEEEESM_NSB_IJlNSB_IJSE_llEEESX_EEESM_S1W_NS1K_6fusion15FusionCallbacksIS1O_NS1X_17LinearCombinationISM_fSM_fLNS_15FloatRoundStyleE2EEES1P_S1U_JEEENSA_5SM1004TMEM4LOAD26SM100_TMEM_LOAD_32dp32b16xENSA_13SM90_TMA_LOADENS16_INS17_ILi1ELi4ELi3EEES1A_NSV_INSB_IJS1B_S1R_EEENSB_IJS1R_SE_EEEEEEENSA_39AutoVectorizingCopyWithAssumedAlignmentILi128EEENSA_14SM90_TMA_STOREES2C_S2E_S2E_EEEvvEEEEvNT_6ParamsE,"",@"SHT_CUDA_INFO"
	.sectionflags	@""
	.align	4


	//----- nvinfo : EIATTR_CUDA_API_VERSION
	.align		4
        /*0000*/ 	.byte	0x04, 0x37
        /*0002*/ 	.short	(.L_31 - .L_30)
.L_30:
        /*0004*/ 	.word	0x00000082


	//----- nvinfo : EIATTR_KPARAM_INFO
	.align		4
.L_31:
        /*0008*/ 	.byte	0x04, 0x17
        /*000a*/ 	.short	(.L_33 - .L_32)
.L_32:
        /*000c*/ 	.word	0x00000000
        /*0010*/ 	.short	0x0000
        /*0012*/ 	.short	0x0000
        /*0014*/ 	.byte	0x00, 0xf0, 0x01, 0x20


	//----- nvinfo : EIATTR_AT_ENTRY_FRAGMENTS
	.align		4
.L_33:
        /*0018*/ 	.byte	0x04, 0x4f
        /*001a*/ 	.short	(.L_35 - .L_34)


	//   ....[0]....
.L_34:
        /*001c*/ 	.word	0x00000007


	//----- nvinfo : EIATTR_RESERVED_SMEM_USED
	.align		4
.L_35:
        /*0020*/ 	.byte	0x01, 0x41
	.zero		2


	//----- nvinfo : EIATTR_SPARSE_MMA_MASK
	.align		4
        /*0024*/ 	.byte	0x03, 0x50
        /*0026*/ 	.short	0x0000


	//----- nvinfo : EIATTR_TCGEN05_2CTA_USED
	.align		4
        /*0028*/ 	.byte	0x01, 0x52
	.zero		2


	//----- nvinfo : EIATTR_MAXREG_COUNT
	.align		4
        /*002c*/ 	.byte	0x03, 0x1b
        /*002e*/ 	.short	0x00ff


	//----- nvinfo : EIATTR_NUM_BARRIERS
	.align		4
        /*0030*/ 	.byte	0x02, 0x4c
        /*0032*/ 	.byte	0x07
	.zero		1


	//----- nvinfo : EIATTR_EXTERNS
	.align		4
        /*0034*/ 	.byte	0x04, 0x0f
        /*0036*/ 	.short	(.L_37 - .L_36)


	//   ....[0]....
	.align		4
.L_36:
        /*0038*/ 	.word	index@(__assertfail)


	//----- nvinfo : EIATTR_MERCURY_ISA_VERSION
	.align		4
.L_37:
        /*003c*/ 	.byte	0x03, 0x5f
        /*003e*/ 	.short	0x0101


	//----- nvinfo : EIATTR_INT_WARP_WIDE_INSTR_OFFSETS
	.align		4
        /*0040*/ 	.byte	0x04, 0x31
        /*0042*/ 	.short	(.L_39 - .L_38)


	//   ....[0]....
.L_38:
        /*0044*/ 	.word	0x00000da0


	//   ....[1]....
        /*0048*/ 	.word	0x00000e50


	//   ....[2]....
        /*004c*/ 	.word	0x00004ab0


	//   ....[3]....
        /*0050*/ 	.word	0x00004ad0


	//   ....[4]....
        /*0054*/ 	.word	0x00004b00


	//   ....[5]....
        /*0058*/ 	.word	0x00005b10


	//   ....[6]....
        /*005c*/ 	.word	0x00005bb0


	//   ....[7]....
        /*0060*/ 	.word	0x00005c60


	//   ....[8]....
        /*0064*/ 	.word	0x00005cd0


	//   ....[9]....
        /*0068*/ 	.word	0x00005d80


	//   ....[10]....
        /*006c*/ 	.word	0x00005e60


	//   ....[11]....
        /*0070*/ 	.word	0x00005ed0


	//   ....[12]....
        /*0074*/ 	.word	0x00005f80


	//   ....[13]....
        /*0078*/ 	.word	0x00006060


	//   ....[14]....
        /*007c*/ 	.word	0x00006160


	//   ....[15]....
        /*0080*/ 	.word	0x00006260


	//   ....[16]....
        /*0084*/ 	.word	0x000062f0


	//----- nvinfo : EIATTR_COOP_GROUP_MASK_REGIDS
	.align		4
.L_39:
        /*0088*/ 	.byte	0x04, 0x29
        /*008a*/ 	.short	(.L_41 - .L_40)


	//   ....[0]....
.L_40:
        /*008c*/ 	.word	0xffffffff


	//   ....[1]....
        /*0090*/ 	.word	0xffffffff


	//   ....[2]....
        /*0094*/ 	.word	0xffffffff


	//   ....[3]....
        /*0098*/ 	.word	0xffffffff


	//   ....[4]....
        /*009c*/ 	.word	0xffffffff


	//   ....[5]....
        /*00a0*/ 	.word	0xffffffff


	//   ....[6]....
        /*00a4*/ 	.word	0xffffffff


	//   ....[7]....
        /*00a8*/ 	.word	0xffffffff


	//   ....[8]....
        /*00ac*/ 	.word	0xffffffff


	//   ....[9]....
        /*00b0*/ 	.word	0xffffffff


	//   ....[10]....
        /*00b4*/ 	.word	0xffffffff


	//   ....[11]....
        /*00b8*/ 	.word	0xffffffff


	//   ....[12]....
        /*00bc*/ 	.word	0xffffffff


	//----- nvinfo : EIATTR_COOP_GROUP_INSTR_OFFSETS
	.align		4
.L_41:
        /*00c0*/ 	.byte	0x04, 0x28
        /*00c2*/ 	.short	(.L_43 - .L_42)


	//   ....[0]....
.L_42:
        /*00c4*/ 	.word	0x000000d0


	//   ....[1]....
        /*00c8*/ 	.word	0x00000540


	//   ....[2]....
        /*00cc*/ 	.word	0x00000830


	//   ....[3]....
        /*00d0*/ 	.word	0x000009d0


	//   ....[4]....
        /*00d4*/ 	.word	0x00000ad0


	//   ....[5]....
        /*00d8*/ 	.word	0x00000c20


	//   ....[6]....
        /*00dc*/ 	.word	0x00000ec0


	//   ....[7]....
        /*00e0*/ 	.word	0x000027c0


	//   ....[8]....
        /*00e4*/ 	.word	0x000039a0


	//   ....[9]....
        /*00e8*/ 	.word	0x00003e70


	//   ....[10]....
        /*00ec*/ 	.word	0x00003ea0


	//   ....[11]....
        /*00f0*/ 	.word	0x000049c0


	//   ....[12]....
        /*00f4*/ 	.word	0x00004bd0


	//----- nvinfo : EIATTR_VRC_CTA_INIT_COUNT
	.align		4
.L_43:
        /*00f8*/ 	.byte	0x02, 0x4a
        /*00fa*/ 	.byte	0x80
	.zero		1


	//----- nvinfo : EIATTR_SYSCALL_OFFSETS
	.align		4
        /*00fc*/ 	.byte	0x04, 0x46
        /*00fe*/ 	.short	(.L_45 - .L_44)


	//   ....[0]....
.L_44:
        /*0100*/ 	.word	0x000072b0


	//   ....[1]....
        /*0104*/ 	.word	0x000073a0


	//   ....[2]....
        /*0108*/ 	.word	0x00007b10


	//   ....[3]....
        /*010c*/ 	.word	0x00008450


	//   ....[4]....
        /*0110*/ 	.word	0x00008d00


	//   ....[5]....
        /*0114*/ 	.word	0x00009590


	//----- nvinfo : EIATTR_MBARRIER_INSTR_OFFSETS
	.align		4
.L_45:
        /*0118*/ 	.byte	0x04, 0x39
        /*011a*/ 	.short	(.L_47 - .L_46)


	//   ....[0]....
.L_46:
        /*011c*/ 	.word	0x00000670
        /*0120*/ 	.word	0x000000ff
        /*0124*/ 	.word	0x00000000
        /*0128*/ 	.short	0x0100
        /*012a*/ 	.byte	0x04
	.zero		1


	//   ....[1]....
        /*012c*/ 	.word	0x00000680
        /*0130*/ 	.word	0x000000ff
        /*0134*/ 	.word	0x00000068
        /*0138*/ 	.short	0x0100
        /*013a*/ 	.byte	0x04
	.zero		1


	//   ....[2]....
        /*013c*/ 	.word	0x00000690
        /*0140*/ 	.word	0x000000ff
        /*0144*/ 	.word	0x00000008
        /*0148*/ 	.short	0x0100
        /*014a*/ 	.byte	0x04
	.zero		1


	//   ....[3]....
        /*014c*/ 	.word	0x000006a0
        /*0150*/ 	.word	0x000000ff
        /*0154*/ 	.word	0x00000070
        /*0158*/ 	.short	0x0100
        /*015a*/ 	.byte	0x04
	.zero		1


	//   ....[4]....
        /*015c*/ 	.word	0x000006b0
        /*0160*/ 	.word	0x000000ff
        /*0164*/ 	.word	0x00000010
        /*0168*/ 	.short	0x0100
        /*016a*/ 	.byte	0x04
	.zero		1


	//   ....[5]....
        /*016c*/ 	.word	0x000006c0
        /*0170*/ 	.word	0x000000ff
        /*0174*/ 	.word	0x00000078
        /*0178*/ 	.short	0x0100
        /*017a*/ 	.byte	0x04
	.zero		1


	//   ....[6]....
        /*017c*/ 	.word	0x000006d0
        /*0180*/ 	.word	0x000000ff
        /*0184*/ 	.word	0x00000018
        /*0188*/ 	.short	0x0100
        /*018a*/ 	.byte	0x04
	.zero		1


	//   ....[7]....
        /*018c*/ 	.word	0x000006e0
        /*0190*/ 	.word	0x000000ff
        /*0194*/ 	.word	0x00000080
        /*0198*/ 	.short	0x0100
        /*019a*/ 	.byte	0x04
	.zero		1


	//   ....[8]....
        /*019c*/ 	.word	0x000006f0
        /*01a0*/ 	.word	0x000000ff
        /*01a4*/ 	.word	0x00000020
        /*01a8*/ 	.short	0x0100
        /*01aa*/ 	.byte	0x04
	.zero		1


	//   ....[9]....
        /*01ac*/ 	.word	0x00000700
        /*01b0*/ 	.word	0x000000ff
        /*01b4*/ 	.word	0x00000088
        /*01b8*/ 	.short	0x0100
        /*01ba*/ 	.byte	0x04
	.zero		1


	//   ....[10]....
        /*01bc*/ 	.word	0x00000710
        /*01c0*/ 	.word	0x000000ff
        /*01c4*/ 	.word	0x00000028
        /*01c8*/ 	.short	0x0100
        /*01ca*/ 	.byte	0x04
	.zero		1


	//   ....[11]....
        /*01cc*/ 	.word	0x00000720
        /*01d0*/ 	.word	0x000000ff
        /*01d4*/ 	.word	0x00000090
        /*01d8*/ 	.short	0x0100
        /*01da*/ 	.byte	0x04
	.zero		1


	//   ....[12]....
        /*01dc*/ 	.word	0x00000730
        /*01e0*/ 	.word	0x000000ff
        /*01e4*/ 	.word	0x00000030
        /*01e8*/ 	.short	0x0100
        /*01ea*/ 	.byte	0x04
	.zero		1


	//   ....[13]....
        /*01ec*/ 	.word	0x00000740
        /*01f0*/ 	.word	0x000000ff
        /*01f4*/ 	.word	0x00000098
        /*01f8*/ 	.short	0x0100
        /*01fa*/ 	.byte	0x04
	.zero		1


	//   ....[14]....
        /*01fc*/ 	.word	0x00000750
        /*0200*/ 	.word	0x000000ff
        /*0204*/ 	.word	0x00000038
        /*0208*/ 	.short	0x0100
        /*020a*/ 	.byte	0x04
	.zero		1


	//   ....[15]....
        /*020c*/ 	.word	0x00000760
        /*0210*/ 	.word	0x000000ff
        /*0214*/ 	.word	0x000000a0
        /*0218*/ 	.short	0x0100
        /*021a*/ 	.byte	0x04
	.zero		1


	//   ....[16]....
        /*021c*/ 	.word	0x00000770
        /*0220*/ 	.word	0x000000ff
        /*0224*/ 	.word	0x00000040
        /*0228*/ 	.short	0x0100
        /*022a*/ 	.byte	0x04
	.zero		1


	//   ....[17]....
        /*022c*/ 	.word	0x00000780
        /*0230*/ 	.word	0x000000ff
        /*0234*/ 	.word	0x000000a8
        /*0238*/ 	.short	0x0100
        /*023a*/ 	.byte	0x04
	.zero		1


	//   ....[18]....
        /*023c*/ 	.word	0x00000790
        /*0240*/ 	.word	0x000000ff
        /*0244*/ 	.word	0x00000048
        /*0248*/ 	.short	0x0100
        /*024a*/ 	.byte	0x04
	.zero		1


	//   ....[19]....
        /*024c*/ 	.word	0x000007a0
        /*0250*/ 	.word	0x000000ff
        /*0254*/ 	.word	0x000000b0
        /*0258*/ 	.short	0x0100
        /*025a*/ 	.byte	0x04
	.zero		1


	//   ....[20]....
        /*025c*/ 	.word	0x000007b0
        /*0260*/ 	.word	0x000000ff
        /*0264*/ 	.word	0x00000050
        /*0268*/ 	.short	0x0100
        /*026a*/ 	.byte	0x04
	.zero		1


	//   ....[21]....
        /*026c*/ 	.word	0x000007c0
        /*0270*/ 	.word	0x000000ff
        /*0274*/ 	.word	0x000000b8
        /*0278*/ 	.short	0x0100
        /*027a*/ 	.byte	0x04
	.zero		1


	//   ....[22]....
        /*027c*/ 	.word	0x000007d0
        /*0280*/ 	.word	0x000000ff
        /*0284*/ 	.word	0x00000058
        /*0288*/ 	.short	0x0100
        /*028a*/ 	.byte	0x04
	.zero		1


	//   ....[23]....
        /*028c*/ 	.word	0x000007e0
        /*0290*/ 	.word	0x000000ff
        /*0294*/ 	.word	0x000000c0
        /*0298*/ 	.short	0x0100
        /*029a*/ 	.byte	0x04
	.zero		1


	//   ....[24]....
        /*029c*/ 	.word	0x000007f0
        /*02a0*/ 	.word	0x000000ff
        /*02a4*/ 	.word	0x00000060
        /*02a8*/ 	.short	0x0100
        /*02aa*/ 	.byte	0x04
	.zero		1


	//   ....[25]....
        /*02ac*/ 	.word	0x00000800
        /*02b0*/ 	.word	0x000000ff
        /*02b4*/ 	.word	0x000000c8
        /*02b8*/ 	.short	0x0100
        /*02ba*/ 	.byte	0x04
	.zero		1


	//   ....[26]....
        /*02bc*/ 	.word	0x00000940
        /*02c0*/ 	.word	0x000000ff
        /*02c4*/ 	.word	0x000000d0
        /*02c8*/ 	.short	0x0100
        /*02ca*/ 	.byte	0x04
	.zero		1


	//   ....[27]....
        /*02cc*/ 	.word	0x00000950
        /*02d0*/ 	.word	0x000000ff
        /*02d4*/ 	.word	0x000000f0
        /*02d8*/ 	.short	0x0100
        /*02da*/ 	.byte	0x04
	.zero		1


	//   ....[28]....
        /*02dc*/ 	.word	0x00000960
        /*02e0*/ 	.word	0x000000ff
        /*02e4*/ 	.word	0x000000d8
        /*02e8*/ 	.short	0x0100
        /*02ea*/ 	.byte	0x04
	.zero		1


	//   ....[29]....
        /*02ec*/ 	.word	0x00000970
        /*02f0*/ 	.word	0x000000ff
        /*02f4*/ 	.word	0x000000f8
        /*02f8*/ 	.short	0x0100
        /*02fa*/ 	.byte	0x04
	.zero		1


	//   ....[30]....
        /*02fc*/ 	.word	0x00000980
        /*0300*/ 	.word	0x000000ff
        /*0304*/ 	.word	0x000000e0
        /*0308*/ 	.short	0x0100
        /*030a*/ 	.byte	0x04
	.zero		1


	//   ....[31]....
        /*030c*/ 	.word	0x00000990
        /*0310*/ 	.word	0x000000ff
        /*0314*/ 	.word	0x00000100
        /*0318*/ 	.short	0x0100
        /*031a*/ 	.byte	0x04
	.zero		1


	//   ....[32]....
        /*031c*/ 	.word	0x000009a0
        /*0320*/ 	.word	0x000000ff
        /*0324*/ 	.word	0x000000e8
        /*0328*/ 	.short	0x0100
        /*032a*/ 	.byte	0x04
	.zero		1


	//   ....[33]....
        /*032c*/ 	.word	0x000009b0
        /*0330*/ 	.word	0x000000ff
        /*0334*/ 	.word	0x00000108
        /*0338*/ 	.short	0x0100
        /*033a*/ 	.byte	0x04
	.zero		1


	//   ....[34]....
        /*033c*/ 	.word	0x00000aa0
        /*0340*/ 	.word	0x000000ff
        /*0344*/ 	.word	0x00000110
        /*0348*/ 	.short	0x0100
        /*034a*/ 	.byte	0x04
	.zero		1


	//   ....[35]....
        /*034c*/ 	.word	0x00000ab0
        /*0350*/ 	.word	0x000000ff
        /*0354*/ 	.word	0x00000118
        /*0358*/ 	.short	0x0100
        /*035a*/ 	.byte	0x04
	.zero		1


	//   ....[36]....
        /*035c*/ 	.word	0x00000bf0
        /*0360*/ 	.word	0x000000ff
        /*0364*/ 	.word	0x00000120
        /*0368*/ 	.short	0x0100
        /*036a*/ 	.byte	0x06
	.zero		1


	//   ....[37]....
        /*036c*/ 	.word	0x00000c00
        /*0370*/ 	.word	0x000000ff
        /*0374*/ 	.word	0x00000128
        /*0378*/ 	.short	0x0100
        /*037a*/ 	.byte	0x06
	.zero		1


	//   ....[38]....
        /*037c*/ 	.word	0x00000d40
        /*0380*/ 	.word	0x000000ff
        /*0384*/ 	.word	0x00000130
        /*0388*/ 	.short	0x0100
        /*038a*/ 	.byte	0x04
	.zero		1


	//   ....[39]....
        /*038c*/ 	.word	0x00000d50
        /*0390*/ 	.word	0x000000ff
        /*0394*/ 	.word	0x00000140
        /*0398*/ 	.short	0x0100
        /*039a*/ 	.byte	0x04
	.zero		1


	//   ....[40]....
        /*039c*/ 	.word	0x00000d60
        /*03a0*/ 	.word	0x000000ff
        /*03a4*/ 	.word	0x00000138
        /*03a8*/ 	.short	0x0100
        /*03aa*/ 	.byte	0x04
	.zero		1


	//   ....[41]....
        /*03ac*/ 	.word	0x00000d70
        /*03b0*/ 	.word	0x000000ff
        /*03b4*/ 	.word	0x00000148
        /*03b8*/ 	.short	0x0100
        /*03ba*/ 	.byte	0x04
	.zero		1


	//   ....[42]....
        /*03bc*/ 	.word	0x00000e70
        /*03c0*/ 	.word	0x000000ff
        /*03c4*/ 	.word	0x00000150
        /*03c8*/ 	.short	0x0100
        /*03ca*/ 	.byte	0x06
	.zero		1


	//   ....[43]....
        /*03cc*/ 	.word	0x00001c60
        /*03d0*/ 	.word	0x000000ff
        /*03d4*/ 	.word	0x00000068
        /*03d8*/ 	.short	0x010a
        /*03da*/ 	.byte	0x06
	.zero		1


	//   ....[44]....
        /*03dc*/ 	.word	0x00001f50
        /*03e0*/ 	.word	0x000000ff
        /*03e4*/ 	.word	0x00000068
        /*03e8*/ 	.short	0x010a
        /*03ea*/ 	.byte	0x0b
	.zero		1


	//   ....[45]....
        /*03ec*/ 	.word	0x00002100
        /*03f0*/ 	.word	0x000000ff
        /*03f4*/ 	.word	0x00000068
        /*03f8*/ 	.short	0x010a
        /*03fa*/ 	.byte	0x08
	.zero		1


	//   ....[46]....
        /*03fc*/ 	.word	0x000022e0
        /*0400*/ 	.word	0x000000ff
        /*0404*/ 	.word	0x00000118
        /*0408*/ 	.short	0x0101
        /*040a*/ 	.byte	0x1d
	.zero		1


	//   ....[47]....
        /*040c*/ 	.word	0x00002310
        /*0410*/ 	.word	0x000000ff
        /*0414*/ 	.word	0x00000068
        /*0418*/ 	.short	0x010a
        /*041a*/ 	.byte	0x04
	.zero		1


	//   ....[48]....
        /*041c*/ 	.word	0x00002450
        /*0420*/ 	.word	0x000000ff
        /*0424*/ 	.word	0x00000068
        /*0428*/ 	.short	0x010a
        /*042a*/ 	.byte	0x0b
	.zero		1


	//   ....[49]....
        /*042c*/ 	.word	0x00002600
        /*0430*/ 	.word	0x000000ff
        /*0434*/ 	.word	0x00000068
        /*0438*/ 	.short	0x010a
        /*043a*/ 	.byte	0x08
	.zero		1


	//   ....[50]....
        /*043c*/ 	.word	0x000027d0
        /*0440*/ 	.word	0x000000ff
        /*0444*/ 	.word	0x00000120
        /*0448*/ 	.short	0x010a
        /*044a*/ 	.byte	0x1d
	.zero		1


	//   ....[51]....
        /*044c*/ 	.word	0x00002890
        /*0450*/ 	.word	0x000000ff
        /*0454*/ 	.word	0x00000000
        /*0458*/ 	.short	0x0101
        /*045a*/ 	.byte	0x04
	.zero		1


	//   ....[52]....
        /*045c*/ 	.word	0x00002e80
        /*0460*/ 	.word	0x000000ff
        /*0464*/ 	.word	0x00000000
        /*0468*/ 	.short	0x010a
        /*046a*/ 	.byte	0x04
	.zero		1


	//   ....[53]....
        /*046c*/ 	.word	0x00002f20
        /*0470*/ 	.word	0x000000ff
        /*0474*/ 	.word	0x00000000
        /*0478*/ 	.short	0x010a
        /*047a*/ 	.byte	0x05
	.zero		1


	//   ....[54]....
        /*047c*/ 	.word	0x00002fc0
        /*0480*/ 	.word	0x000000ff
        /*0484*/ 	.word	0x00000000
        /*0488*/ 	.short	0x010a
        /*048a*/ 	.byte	0x05
	.zero		1


	//   ....[55]....
        /*048c*/ 	.word	0x00003060
        /*0490*/ 	.word	0x000000ff
        /*0494*/ 	.word	0x00000000
        /*0498*/ 	.short	0x010a
        /*049a*/ 	.byte	0x05
	.zero		1


	//   ....[56]....
        /*049c*/ 	.word	0x00003100
        /*04a0*/ 	.word	0x000000ff
        /*04a4*/ 	.word	0x00000000
        /*04a8*/ 	.short	0x010a
        /*04aa*/ 	.byte	0x05
	.zero		1


	//   ....[57]....
        /*04ac*/ 	.word	0x000031a0
        /*04b0*/ 	.word	0x000000ff
        /*04b4*/ 	.word	0x00000000
        /*04b8*/ 	.short	0x010a
        /*04ba*/ 	.byte	0x05
	.zero		1


	//   ....[58]....
        /*04bc*/ 	.word	0x00003240
        /*04c0*/ 	.word	0x000000ff
        /*04c4*/ 	.word	0x00000000
        /*04c8*/ 	.short	0x010a
        /*04ca*/ 	.byte	0x05
	.zero		1


	//   ....[59]....
        /*04cc*/ 	.word	0x000032e0
        /*04d0*/ 	.word	0x000000ff
        /*04d4*/ 	.word	0x00000000
        /*04d8*/ 	.short	0x010a
        /*04da*/ 	.byte	0x05
	.zero		1


	//   ....[60]....
        /*04dc*/ 	.word	0x00003380
        /*04e0*/ 	.word	0x000000ff
        /*04e4*/ 	.word	0x00000000
        /*04e8*/ 	.short	0x010a
        /*04ea*/ 	.byte	0x05
	.zero		1


	//   ....[61]....
        /*04ec*/ 	.word	0x00003420
        /*04f0*/ 	.word	0x000000ff
        /*04f4*/ 	.word	0x00000000
        /*04f8*/ 	.short	0x010a
        /*04fa*/ 	.byte	0x05
	.zero		1


	//   ....[62]....
        /*04fc*/ 	.word	0x000034c0
        /*0500*/ 	.word	0x000000ff
        /*0504*/ 	.word	0x00000000
        /*0508*/ 	.short	0x010a
        /*050a*/ 	.byte	0x05
	.zero		1


	//   ....[63]....
        /*050c*/ 	.word	0x00003560
        /*0510*/ 	.word	0x000000ff
        /*0514*/ 	.word	0x00000000
        /*0518*/ 	.short	0x010a
        /*051a*/ 	.byte	0x05
	.zero		1


	//   ....[64]....
        /*051c*/ 	.word	0x00003610
        /*0520*/ 	.word	0x00000000
        /*0524*/ 	.word	0x00000000
        /*0528*/ 	.short	0x010a
        /*052a*/ 	.byte	0xff
	.zero		1


	//   ....[65]....
        /*052c*/ 	.word	0x00003760
        /*0530*/ 	.word	0x000000ff
        /*0534*/ 	.word	0x00000128
        /*0538*/ 	.short	0x010a
        /*053a*/ 	.byte	0x04
	.zero		1


	//   ....[66]....
        /*053c*/ 	.word	0x00003800
        /*0540*/ 	.word	0x000000ff
        /*0544*/ 	.word	0x00000120
        /*0548*/ 	.short	0x010a
        /*054a*/ 	.byte	0x04
	.zero		1


	//   ....[67]....
        /*054c*/ 	.word	0x000038a0
        /*0550*/ 	.word	0x000000ff
        /*0554*/ 	.word	0x00000000
        /*0558*/ 	.short	0x0101
        /*055a*/ 	.byte	0x05
	.zero		1


	//   ....[68]....
        /*055c*/ 	.word	0x000038e0
        /*0560*/ 	.word	0x000000ff
        /*0564*/ 	.word	0x00000128
        /*0568*/ 	.short	0x0106
        /*056a*/ 	.byte	0x04
	.zero		1


	//   ....[69]....
        /*056c*/ 	.word	0x00003920
        /*0570*/ 	.word	0x00000000
        /*0574*/ 	.word	0x00000128
        /*0578*/ 	.short	0x010a
        /*057a*/ 	.byte	0xff
	.zero		1


	//   ....[70]....
        /*057c*/ 	.word	0x00003b70
        /*0580*/ 	.word	0x000000ff
        /*0584*/ 	.word	0x00000008
        /*0588*/ 	.short	0x010a
        /*058a*/ 	.byte	0x05
	.zero		1


	//   ....[71]....
        /*058c*/ 	.word	0x00003b90
        /*0590*/ 	.word	0x000000ff
        /*0594*/ 	.word	0x00000008
        /*0598*/ 	.short	0x010a
        /*059a*/ 	.byte	0x05
	.zero		1


	//   ....[72]....
        /*059c*/ 	.word	0x00003d20
        /*05a0*/ 	.word	0x000000ff
        /*05a4*/ 	.word	0x00000008
        /*05a8*/ 	.short	0x010a
        /*05aa*/ 	.byte	0x05
	.zero		1


	//   ....[73]....
        /*05ac*/ 	.word	0x00003d40
        /*05b0*/ 	.word	0x000000ff
        /*05b4*/ 	.word	0x00000008
        /*05b8*/ 	.short	0x010a
        /*05ba*/ 	.byte	0x05
	.zero		1


	//   ....[74]....
        /*05bc*/ 	.word	0x00003e00
        /*05c0*/ 	.word	0x000000ff
        /*05c4*/ 	.word	0x00000000
        /*05c8*/ 	.short	0x0101
        /*05ca*/ 	.byte	0x04
	.zero		1


	//   ....[75]....
        /*05cc*/ 	.word	0x00004150
        /*05d0*/ 	.word	0x000000ff
        /*05d4*/ 	.word	0x00000120
        /*05d8*/ 	.short	0x010a
        /*05da*/ 	.byte	0x15
	.zero		1


	//   ....[76]....
        /*05dc*/ 	.word	0x000041f0
        /*05e0*/ 	.word	0x000000ff
        /*05e4*/ 	.word	0x00000000
        /*05e8*/ 	.short	0x0101
        /*05ea*/ 	.byte	0x24
	.zero		1


	//   ....[77]....
        /*05ec*/ 	.word	0x00004220
        /*05f0*/ 	.word	0x000000ff
        /*05f4*/ 	.word	0x00000140
        /*05f8*/ 	.short	0x010a
        /*05fa*/ 	.byte	0x1a
	.zero		1


	//   ....[78]....
        /*05fc*/ 	.word	0x000042f0
        /*0600*/ 	.word	0x000000ff
        /*0604*/ 	.word	0x00000000
        /*0608*/ 	.short	0x010a
        /*060a*/ 	.byte	0x04
	.zero		1


	//   ....[79]....
        /*060c*/ 	.word	0x00004360
        /*0610*/ 	.word	0x000000ff
        /*0614*/ 	.word	0x00000000
        /*0618*/ 	.short	0x010a
        /*061a*/ 	.byte	0x11
	.zero		1


	//   ....[80]....
        /*061c*/ 	.word	0x000044b0
        /*0620*/ 	.word	0x000000ff
        /*0624*/ 	.word	0x00000000
        /*0628*/ 	.short	0x010a
        /*062a*/ 	.byte	0x05
	.zero		1


	//   ....[81]....
        /*062c*/ 	.word	0x000047c0
        /*0630*/ 	.word	0x000000ff
        /*0634*/ 	.word	0x00000000
        /*0638*/ 	.short	0x010a
        /*063a*/ 	.byte	0x04
	.zero		1


	//   ....[82]....
        /*063c*/ 	.word	0x00004860
        /*0640*/ 	.word	0x00000000
        /*0644*/ 	.word	0x00000000
        /*0648*/ 	.short	0x010a
        /*064a*/ 	.byte	0xff
	.zero		1


	//   ....[83]....
        /*064c*/ 	.word	0x000048a0
        /*0650*/ 	.word	0x00000000
        /*0654*/ 	.word	0x00000000
        /*0658*/ 	.short	0x010a
        /*065a*/ 	.byte	0xff
	.zero		1


	//   ....[84]....
        /*065c*/ 	.word	0x00004910
        /*0660*/ 	.word	0x000000ff
        /*0664*/ 	.word	0x00000000
        /*0668*/ 	.short	0x0101
        /*066a*/ 	.byte	0x04
	.zero		1


	//   ....[85]....
        /*066c*/ 	.word	0x00004950
        /*0670*/ 	.word	0x000000ff
        /*0674*/ 	.word	0x00000150
        /*0678*/ 	.short	0x010a
        /*067a*/ 	.byte	0x15
	.zero		1


	//   ....[86]....
        /*067c*/ 	.word	0x000049b0
        /*0680*/ 	.word	0x000000ff
        /*0684*/ 	.word	0x00000000
        /*0688*/ 	.short	0x0101
        /*068a*/ 	.byte	0x04
	.zero		1


	//   ....[87]....
        /*068c*/ 	.word	0x00005040
        /*0690*/ 	.word	0x000000ff
        /*0694*/ 	.word	0x00000120
        /*0698*/ 	.short	0x010a
        /*069a*/ 	.byte	0x1f
	.zero		1


	//   ....[88]....
        /*069c*/ 	.word	0x000050d0
        /*06a0*/ 	.word	0x000000ff
        /*06a4*/ 	.word	0x00000000
        /*06a8*/ 	.short	0x0101
        /*06aa*/ 	.byte	0x3c
	.zero		1


	//   ....[89]....
        /*06ac*/ 	.word	0x00005600
        /*06b0*/ 	.word	0x000000ff
        /*06b4*/ 	.word	0x00000118
        /*06b8*/ 	.short	0x010a
        /*06ba*/ 	.byte	0x1f
	.zero		1


	//   ....[90]....
        /*06bc*/ 	.word	0x00005ab0
        /*06c0*/ 	.word	0x000000ff
        /*06c4*/ 	.word	0x000000f0
        /*06c8*/ 	.short	0x010a
        /*06ca*/ 	.byte	0x1f
	.zero		1


	//   ....[91]....
        /*06cc*/ 	.word	0x00005c80
        /*06d0*/ 	.word	0x000000ff
        /*06d4*/ 	.word	0x000000d0
        /*06d8*/ 	.short	0x010b
        /*06da*/ 	.byte	0x1f
	.zero		1


	//   ....[92]....
        /*06dc*/ 	.word	0x00005c90
        /*06e0*/ 	.word	0x000000ff
        /*06e4*/ 	.word	0x00000000
        /*06e8*/ 	.short	0x0101
        /*06ea*/ 	.byte	0x41
	.zero		1


	//   ....[93]....
        /*06ec*/ 	.word	0x00005ca0
        /*06f0*/ 	.word	0x000000ff
        /*06f4*/ 	.word	0x000000f8
        /*06f8*/ 	.short	0x010a
        /*06fa*/ 	.byte	0x1f
	.zero		1


	//   ....[94]....
        /*06fc*/ 	.word	0x00005e80
        /*0700*/ 	.word	0x000000ff
        /*0704*/ 	.word	0x000000d8
        /*0708*/ 	.short	0x010b
        /*070a*/ 	.byte	0x1f
	.zero		1


	//   ....[95]....
        /*070c*/ 	.word	0x00005e90
        /*0710*/ 	.word	0x000000ff
        /*0714*/ 	.word	0x00000000
        /*0718*/ 	.short	0x0101
        /*071a*/ 	.byte	0x40
	.zero		1


	//   ....[96]....
        /*071c*/ 	.word	0x00005ea0
        /*0720*/ 	.word	0x000000ff
        /*0724*/ 	.word	0x00000100
        /*0728*/ 	.short	0x010a
        /*072a*/ 	.byte	0x1f
	.zero		1


	//   ....[97]....
        /*072c*/ 	.word	0x00006080
        /*0730*/ 	.word	0x000000ff
        /*0734*/ 	.word	0x000000e0
        /*0738*/ 	.short	0x010b
        /*073a*/ 	.byte	0x1f
	.zero		1


	//   ....[98]....
        /*073c*/ 	.word	0x00006090
        /*0740*/ 	.word	0x000000ff
        /*0744*/ 	.word	0x00000000
        /*0748*/ 	.short	0x0101
        /*074a*/ 	.byte	0x3f
	.zero		1


	//   ....[99]....
        /*074c*/ 	.word	0x000060b0
        /*0750*/ 	.word	0x000000ff
        /*0754*/ 	.word	0x00000108
        /*0758*/ 	.short	0x010a
        /*075a*/ 	.byte	0x1f
	.zero		1


	//   ....[100]....
        /*075c*/ 	.word	0x00006310
        /*0760*/ 	.word	0x000000ff
        /*0764*/ 	.word	0x000000e8
        /*0768*/ 	.short	0x010b
        /*076a*/ 	.byte	0x1f
	.zero		1


	//   ....[101]....
        /*076c*/ 	.word	0x00006320
        /*0770*/ 	.word	0x000000ff
        /*0774*/ 	.word	0x00000000
        /*0778*/ 	.short	0x0101
        /*077a*/ 	.byte	0x3e
	.zero		1


	//   ....[102]....
        /*077c*/ 	.word	0x00006370
        /*0780*/ 	.word	0x000000ff
        /*0784*/ 	.word	0x000000f0
        /*0788*/ 	.short	0x010a
        /*078a*/ 	.byte	0x1f
	.zero		1


	//   ....[103]....
        /*078c*/ 	.word	0x00006390
        /*0790*/ 	.word	0x000000ff
        /*0794*/ 	.word	0x000000f8
        /*0798*/ 	.short	0x010a
        /*079a*/ 	.byte	0x1f
	.zero		1


	//   ....[104]....
        /*079c*/ 	.word	0x000063b0
        /*07a0*/ 	.word	0x000000ff
        /*07a4*/ 	.word	0x00000100
        /*07a8*/ 	.short	0x010a
        /*07aa*/ 	.byte	0x1f
	.zero		1


	//   ....[105]....
        /*07ac*/ 	.word	0x000063f0
        /*07b0*/ 	.word	0x00000000
        /*07b4*/ 	.word	0x00000108
        /*07b8*/ 	.short	0x010a
        /*07ba*/ 	.byte	0xff
	.zero		1


	//   ....[106]....
        /*07bc*/ 	.word	0x00006750
        /*07c0*/ 	.word	0x000000ff
        /*07c4*/ 	.word	0x00000120
        /*07c8*/ 	.short	0x010a
        /*07ca*/ 	.byte	0x31
	.zero		1


	//   ....[107]....
        /*07cc*/ 	.word	0x00006820
        /*07d0*/ 	.word	0x000000ff
        /*07d4*/ 	.word	0x00000000
        /*07d8*/ 	.short	0x0101
        /*07da*/ 	.byte	0x04
	.zero		1


	//   ....[108]....
        /*07dc*/ 	.word	0x00007800
        /*07e0*/ 	.word	0x000000ff
        /*07e4*/ 	.word	0x000000d0
        /*07e8*/ 	.short	0x010a
        /*07ea*/ 	.byte	0x31
	.zero		1


	//   ....[109]....
        /*07ec*/ 	.word	0x00007820
        /*07f0*/ 	.word	0x0000003e
        /*07f4*/ 	.word	0x00000130
        /*07f8*/ 	.short	0x010a
        /*07fa*/ 	.byte	0xff
	.zero		1


	//   ....[110]....
        /*07fc*/ 	.word	0x00007940
        /*0800*/ 	.word	0x000000ff
        /*0804*/ 	.word	0x000000d0
        /*0808*/ 	.short	0x010a
        /*080a*/ 	.byte	0x31
	.zero		1


	//   ....[111]....
        /*080c*/ 	.word	0x000079f0
        /*0810*/ 	.word	0x0000003e
        /*0814*/ 	.word	0x00000130
        /*0818*/ 	.short	0x010a
        /*081a*/ 	.byte	0xff
	.zero		1


	//   ....[112]....
        /*081c*/ 	.word	0x000081d0
        /*0820*/ 	.word	0x00000000
        /*0824*/ 	.word	0x00000000
        /*0828*/ 	.short	0x0101
        /*082a*/ 	.byte	0xff
	.zero		1


	//   ....[113]....
        /*082c*/ 	.word	0x000081e0
        /*0830*/ 	.word	0x00000004
        /*0834*/ 	.word	0x000000d0
        /*0838*/ 	.short	0x010a
        /*083a*/ 	.byte	0xff
	.zero		1


	//   ....[114]....
        /*083c*/ 	.word	0x000082a0
        /*0840*/ 	.word	0x00000004
        /*0844*/ 	.word	0x000000d0
        /*0848*/ 	.short	0x010a
        /*084a*/ 	.byte	0xff
	.zero		1


	//   ....[115]....
        /*084c*/ 	.word	0x00008a80
        /*0850*/ 	.word	0x00000000
        /*0854*/ 	.word	0x00000000
        /*0858*/ 	.short	0x0101
        /*085a*/ 	.byte	0xff
	.zero		1


	//   ....[116]....
        /*085c*/ 	.word	0x00008aa0
        /*0860*/ 	.word	0x00000002
        /*0864*/ 	.word	0x000000d0
        /*0868*/ 	.short	0x010a
        /*086a*/ 	.byte	0xff
	.zero		1


	//   ....[117]....
        /*086c*/ 	.word	0x00008b50
        /*0870*/ 	.word	0x00000002
        /*0874*/ 	.word	0x000000d0
        /*0878*/ 	.short	0x010a
        /*087a*/ 	.byte	0xff
	.zero		1


	//   ....[118]....
        /*087c*/ 	.word	0x00009320
        /*0880*/ 	.word	0x00000000
        /*0884*/ 	.word	0x00000000
        /*0888*/ 	.short	0x0101
        /*088a*/ 	.byte	0xff
	.zero		1


	//   ....[119]....
        /*088c*/ 	.word	0x00009340
        /*0890*/ 	.word	0x00000003
        /*0894*/ 	.word	0x000000d0
        /*0898*/ 	.short	0x010a
        /*089a*/ 	.byte	0xff
	.zero		1


	//   ....[120]....
        /*089c*/ 	.word	0x000093f0
        /*08a0*/ 	.word	0x00000003
        /*08a4*/ 	.word	0x000000d0
        /*08a8*/ 	.short	0x010a
        /*08aa*/ 	.byte	0xff
	.zero		1


	//   ....[121]....
        /*08ac*/ 	.word	0x000096e0
        /*08b0*/ 	.word	0x0000003e
        /*08b4*/ 	.word	0x00000000
        /*08b8*/ 	.short	0x0101
        /*08ba*/ 	.byte	0xff
	.zero		1


	//   ....[122]....
        /*08bc*/ 	.word	0x00009c00
        /*08c0*/ 	.word	0x00000000
        /*08c4*/ 	.word	0x00000000
        /*08c8*/ 	.short	0x0101
        /*08ca*/ 	.byte	0xff
	.zero		1


	//   ....[123]....
        /*08cc*/ 	.word	0x00009e80
        /*08d0*/ 	.word	0x000000ff
        /*08d4*/ 	.word	0x00000000
        /*08d8*/ 	.short	0x0101
        /*08da*/ 	.byte	0x04
	.zero		1


	//   ....[124]....
        /*08dc*/ 	.word	0x00009eb0
        /*08e0*/ 	.word	0x00000000
        /*08e4*/ 	.word	0x00000068
        /*08e8*/ 	.short	0x010a
        /*08ea*/ 	.byte	0xff
	.zero		1


	//   ....[125]....
        /*08ec*/ 	.word	0x00009f10
        /*08f0*/ 	.word	0x00000000
        /*08f4*/ 	.word	0x00000068
        /*08f8*/ 	.short	0x010a
        /*08fa*/ 	.byte	0xff
	.zero		1


	//   ....[126]....
        /*08fc*/ 	.word	0x00009f70
        /*0900*/ 	.word	0x00000000
        /*0904*/ 	.word	0x00000120
        /*0908*/ 	.short	0x010a
        /*090a*/ 	.byte	0xff
	.zero		1


	//   ....[127]....
        /*090c*/ 	.word	0x00009fd0
        /*0910*/ 	.word	0x00000000
        /*0914*/ 	.word	0x00000000
        /*0918*/ 	.short	0x010a
        /*091a*/ 	.byte	0xff
	.zero		1


	//   ....[128]....
        /*091c*/ 	.word	0x0000a030
        /*0920*/ 	.word	0x00000000
        /*0924*/ 	.word	0x00000000
        /*0928*/ 	.short	0x010a
        /*092a*/ 	.byte	0xff
	.zero		1


	//   ....[129]....
        /*092c*/ 	.word	0x0000a090
        /*0930*/ 	.word	0x00000000
        /*0934*/ 	.word	0x00000000
        /*0938*/ 	.short	0x010a
        /*093a*/ 	.byte	0xff
	.zero		1


	//   ....[130]....
        /*093c*/ 	.word	0x0000a0f0
        /*0940*/ 	.word	0x00000000
        /*0944*/ 	.word	0x00000000
        /*0948*/ 	.short	0x010a
        /*094a*/ 	.byte	0xff
	.zero		1


	//   ....[131]....
        /*094c*/ 	.word	0x0000a150
        /*0950*/ 	.word	0x00000000
        /*0954*/ 	.word	0x00000000
        /*0958*/ 	.short	0x010a
        /*095a*/ 	.byte	0xff
	.zero		1


	//   ....[132]....
        /*095c*/ 	.word	0x0000a1b0
        /*0960*/ 	.word	0x00000000
        /*0964*/ 	.word	0x00000000
        /*0968*/ 	.short	0x010a
        /*096a*/ 	.byte	0xff
	.zero		1


	//   ....[133]....
        /*096c*/ 	.word	0x0000a210
        /*0970*/ 	.word	0x00000000
        /*0974*/ 	.word	0x00000000
        /*0978*/ 	.short	0x010a
        /*097a*/ 	.byte	0xff
	.zero		1


	//   ....[134]....
        /*097c*/ 	.word	0x0000a270
        /*0980*/ 	.word	0x00000000
        /*0984*/ 	.word	0x00000000
        /*0988*/ 	.short	0x010a
        /*098a*/ 	.byte	0xff
	.zero		1


	//   ....[135]....
        /*098c*/ 	.word	0x0000a2d0
        /*0990*/ 	.word	0x00000000
        /*0994*/ 	.word	0x00000000
        /*0998*/ 	.short	0x010a
        /*099a*/ 	.byte	0xff
	.zero		1


	//   ....[136]....
        /*099c*/ 	.word	0x0000a330
        /*09a0*/ 	.word	0x00000000
        /*09a4*/ 	.word	0x00000000
        /*09a8*/ 	.short	0x010a
        /*09aa*/ 	.byte	0xff
	.zero		1


	//   ....[137]....
        /*09ac*/ 	.word	0x0000a390
        /*09b0*/ 	.word	0x00000000
        /*09b4*/ 	.word	0x00000000
        /*09b8*/ 	.short	0x010a
        /*09ba*/ 	.byte	0xff
	.zero		1


	//   ....[138]....
        /*09bc*/ 	.word	0x0000a3f0
        /*09c0*/ 	.word	0x00000000
        /*09c4*/ 	.word	0x00000000
        /*09c8*/ 	.short	0x010a
        /*09ca*/ 	.byte	0xff
	.zero		1


	//   ....[139]....
        /*09cc*/ 	.word	0x0000a450
        /*09d0*/ 	.word	0x00000004
        /*09d4*/ 	.word	0x00000128
        /*09d8*/ 	.short	0x010a
        /*09da*/ 	.byte	0xff
	.zero		1


	//   ....[140]....
        /*09dc*/ 	.word	0x0000a4b0
        /*09e0*/ 	.word	0x00000004
        /*09e4*/ 	.word	0x00000120
        /*09e8*/ 	.short	0x010a
        /*09ea*/ 	.byte	0xff
	.zero		1


	//   ....[141]....
        /*09ec*/ 	.word	0x0000a510
        /*09f0*/ 	.word	0x00000005
        /*09f4*/ 	.word	0x00000008
        /*09f8*/ 	.short	0x010a
        /*09fa*/ 	.byte	0xff
	.zero		1


	//   ....[142]....
        /*09fc*/ 	.word	0x0000a5f0
        /*0a00*/ 	.word	0x00000003
        /*0a04*/ 	.word	0x00000008
        /*0a08*/ 	.short	0x010a
        /*0a0a*/ 	.byte	0xff
	.zero		1


	//   ....[143]....
        /*0a0c*/ 	.word	0x0000a650
        /*0a10*/ 	.word	0x00000000
        /*0a14*/ 	.word	0x00000120
        /*0a18*/ 	.short	0x010a
        /*0a1a*/ 	.byte	0xff
	.zero		1


	//   ....[144]....
        /*0a1c*/ 	.word	0x0000a6b0
        /*0a20*/ 	.word	0x00000000
        /*0a24*/ 	.word	0x00000140
        /*0a28*/ 	.short	0x010a
        /*0a2a*/ 	.byte	0xff
	.zero		1


	//   ....[145]....
        /*0a2c*/ 	.word	0x0000a710
        /*0a30*/ 	.word	0x00000000
        /*0a34*/ 	.word	0x00000000
        /*0a38*/ 	.short	0x010a
        /*0a3a*/ 	.byte	0xff
	.zero		1


	//   ....[146]....
        /*0a3c*/ 	.word	0x0000a770
        /*0a40*/ 	.word	0x00000000
        /*0a44*/ 	.word	0x00000000
        /*0a48*/ 	.short	0x010a
        /*0a4a*/ 	.byte	0xff
	.zero		1


	//   ....[147]....
        /*0a4c*/ 	.word	0x0000a7d0
        /*0a50*/ 	.word	0x00000000
        /*0a54*/ 	.word	0x00000150
        /*0a58*/ 	.short	0x010a
        /*0a5a*/ 	.byte	0xff
	.zero		1


	//   ....[148]....
        /*0a5c*/ 	.word	0x0000a830
        /*0a60*/ 	.word	0x00000000
        /*0a64*/ 	.word	0x00000120
        /*0a68*/ 	.short	0x010a
        /*0a6a*/ 	.byte	0xff
	.zero		1


	//   ....[149]....
        /*0a6c*/ 	.word	0x0000a890
        /*0a70*/ 	.word	0x00000003
        /*0a74*/ 	.word	0x00000118
        /*0a78*/ 	.short	0x010a
        /*0a7a*/ 	.byte	0xff
	.zero		1


	//   ....[150]....
        /*0a7c*/ 	.word	0x0000a8f0
        /*0a80*/ 	.word	0x00000000
        /*0a84*/ 	.word	0x000000f0
        /*0a88*/ 	.short	0x010a
        /*0a8a*/ 	.byte	0xff
	.zero		1


	//   ....[151]....
        /*0a8c*/ 	.word	0x0000a950
        /*0a90*/ 	.word	0x00000000
        /*0a94*/ 	.word	0x000000f8
        /*0a98*/ 	.short	0x010a
        /*0a9a*/ 	.byte	0xff
	.zero		1


	//   ....[152]....
        /*0a9c*/ 	.word	0x0000a9b0
        /*0aa0*/ 	.word	0x00000000
        /*0aa4*/ 	.word	0x00000100
        /*0aa8*/ 	.short	0x010a
        /*0aaa*/ 	.byte	0xff
	.zero		1


	//   ....[153]....
        /*0aac*/ 	.word	0x0000aa10
        /*0ab0*/ 	.word	0x00000000
        /*0ab4*/ 	.word	0x00000108
        /*0ab8*/ 	.short	0x010a
        /*0aba*/ 	.byte	0xff
	.zero		1


	//   ....[154]....
        /*0abc*/ 	.word	0x0000aa70
        /*0ac0*/ 	.word	0x00000000
        /*0ac4*/ 	.word	0x000000f0
        /*0ac8*/ 	.short	0x010a
        /*0aca*/ 	.byte	0xff
	.zero		1


	//   ....[155]....
        /*0acc*/ 	.word	0x0000aad0
        /*0ad0*/ 	.word	0x00000000
        /*0ad4*/ 	.word	0x000000f8
        /*0ad8*/ 	.short	0x010a
        /*0ada*/ 	.byte	0xff
	.zero		1


	//   ....[156]....
        /*0adc*/ 	.word	0x0000ab30
        /*0ae0*/ 	.word	0x00000000
        /*0ae4*/ 	.word	0x00000100
        /*0ae8*/ 	.short	0x010a
        /*0aea*/ 	.byte	0xff
	.zero		1


	//   ....[157]....
        /*0aec*/ 	.word	0x0000ab90
        /*0af0*/ 	.word	0x00000000
        /*0af4*/ 	.word	0x00000120
        /*0af8*/ 	.short	0x010a
        /*0afa*/ 	.byte	0xff
	.zero		1


	//   ....[158]....
        /*0afc*/ 	.word	0x0000abf0
        /*0b00*/ 	.word	0x00000002
        /*0b04*/ 	.word	0x000000d0
        /*0b08*/ 	.short	0x010a
        /*0b0a*/ 	.byte	0xff
	.zero		1


	//   ....[159]....
        /*0b0c*/ 	.word	0x0000ac40
        /*0b10*/ 	.word	0x0000003e
        /*0b14*/ 	.word	0x00000130
        /*0b18*/ 	.short	0x010a
        /*0b1a*/ 	.byte	0xff
	.zero		1


	//   ....[160]....
        /*0b1c*/ 	.word	0x0000ac90
        /*0b20*/ 	.word	0x00000004
        /*0b24*/ 	.word	0x000000d0
        /*0b28*/ 	.short	0x010a
        /*0b2a*/ 	.byte	0xff
	.zero		1


	//   ....[161]....
        /*0b2c*/ 	.word	0x0000ace0
        /*0b30*/ 	.word	0x00000002
        /*0b34*/ 	.word	0x000000d0
        /*0b38*/ 	.short	0x010a
        /*0b3a*/ 	.byte	0xff
	.zero		1


	//   ....[162]....
        /*0b3c*/ 	.word	0x0000ad30
        /*0b40*/ 	.word	0x00000003
        /*0b44*/ 	.word	0x000000d0
        /*0b48*/ 	.short	0x010a
        /*0b4a*/ 	.byte	0xff
	.zero		1


	//----- nvinfo : EIATTR_NUM_MBARRIERS
	.align		4
.L_47:
        /*0b4c*/ 	.byte	0x03, 0x38
        /*0b4e*/ 	.short	0x002b


	//----- nvinfo : EIATTR_EXIT_INSTR_OFFSETS
	.align		4
        /*0b50*/ 	.byte	0x04, 0x1c
        /*0b52*/ 	.short	(.L_49 - .L_48)


	//   ....[0]....
.L_48:
        /*0b54*/ 	.word	0x00003640


	//   ....[1]....
        /*0b58*/ 	.word	0x000038f0


	//   ....[2]....
        /*0b5c*/ 	.word	0x00003950


	//   ....[3]....
        /*0b60*/ 	.word	0x00004be0


	//   ....[4]....
        /*0b64*/ 	.word	0x00006420


	//   ....[5]....
        /*0b68*/ 	.word	0x00006460


	//   ....[6]....
        /*0b6c*/ 	.word	0x00009d60


	//   ....[7]....
        /*0b70*/ 	.word	0x00009de0


	//   ....[8]....
        /*0b74*/ 	.word	0x00009e10


	//   ....[9]....
        /*0b78*/ 	.word	0x00009e90


	//----- nvinfo : EIATTR_MAX_THREADS
	.align		4
.L_49:
        /*0b7c*/ 	.byte	0x04, 0x05
        /*0b7e*/ 	.short	(.L_51 - .L_50)
.L_50:
        /*0b80*/ 	.word	0x00000100
        /*0b84*/ 	.word	0x00000001
        /*0b88*/ 	.word	0x00000001


	//----- nvinfo : EIATTR_CRS_STACK_SIZE
	.align		4
.L_51:
        /*0b8c*/ 	.byte	0x04, 0x1e
        /*0b8e*/ 	.short	(.L_53 - .L_52)
.L_52:
        /*0b90*/ 	.word	0x00000000


	//----- nvinfo : EIATTR_CBANK_PARAM_SIZE
	.align		4
.L_53:
        /*0b94*/ 	.byte	0x03, 0x19
        /*0b96*/ 	.short	0x0800


	//----- nvinfo : EIATTR_PARAM_CBANK
	.align		4
        /*0b98*/ 	.byte	0x04, 0x0a
        /*0b9a*/ 	.short	(.L_55 - .L_54)
	.align		4
.L_54:
        /*0b9c*/ 	.word	index@(.nv.constant0._ZN7cutlass13device_kernelINS_4conv6kernel13ConvUniversalINS1_16ConvProblemShapeILNS1_8OperatorE2ELi2EEENS1_10collective14CollectiveConvINS1_47MainloopSm100TmaUmmaWarpSpecializedImplicitGemmILS5_2ELi13ELi2ELi1ELi2EN4cute5tupleIJNSA_1CILi2EEENSC_ILi1EEESE_EEEEENSB_IJNSC_ILi128EEENSB_IJSH_EEENSB_IJNSC_ILi64EEEEEEEEENS_10bfloat16_tESM_NSA_8TiledMMAINSA_8MMA_AtomIJNSA_26SM100_MMA_F16BF16_2x1SM_SSISM_SM_fLi128ELi128ELNSA_4UMMA5MajorE1ELSR_1ELNSQ_7ScaleInE0ELSS_0EEEEEENSA_6LayoutINSB_IJSE_SE_SE_EEENSB_IJNSC_ILi0EEESX_SX_EEEEENSB_IJNSA_10UnderscoreES10_S10_EEEEENS7_6detail27Sm100ImplicitGemmTileTraitsINSA_18SM100_TMA_2SM_LOADENSA_14ComposedLayoutINSA_7SwizzleILi3ELi4ELi3EEENSA_18smem_ptr_flag_bitsILi16EEENSV_INSB_IJSJ_NSC_ILi8EEEEEENSB_IJSE_SJ_EEEEEEEvEENS14_INSA_25SM100_TMA_2SM_LOAD_IM2COLES1F_vEEEENS_8epilogue10collective18CollectiveEpilogueINS1K_23Sm100TmaWarpSpecializedILi4ELi2ELi16ELb1ELb0EEEJNSB_IJSJ_SI_SK_EEENSB_IJNSV_ISJ_SE_EENSV_INSB_IJNSC_ILi16EEESD_EEES1D_EEEEESM_NSB_IJlNSB_IJSE_llEEESX_EEESM_S1W_NS1K_6fusion15FusionCallbacksIS1O_NS1X_17LinearCombinationISM_fSM_fLNS_15FloatRoundStyleE2EEES1P_S1U_JEEENSA_5SM1004TMEM4LOAD26SM100_TMEM_LOAD_32dp32b16xENSA_13SM90_TMA_LOADENS16_INS17_ILi1ELi4ELi3EEES1A_NSV_INSB_IJS1B_S1R_EEENSB_IJS1R_SE_EEEEEEENSA_39AutoVectorizingCopyWithAssumedAlignmentILi128EEENSA_14SM90_TMA_STOREES2C_S2E_S2E_EEEvvEEEEvNT_6ParamsE)
        /*0ba0*/ 	.short	0x0380
        /*0ba2*/ 	.short	0x0800


	//----- nvinfo : EIATTR_SW_WAR
	.align		4
.L_55:
        /*0ba4*/ 	.byte	0x04, 0x36
        /*0ba6*/ 	.short	(.L_57 - .L_56)
.L_56:
        /*0ba8*/ 	.word	0x00000008
.L_57:


//--------------------- .nv.callgraph             --------------------------
	.section	.nv.callgraph,"",@"SHT_CUDA_CALLGRAPH"
	.align	4
	.sectionentsize	8
	.align		4
        /*0000*/ 	.word	0x00000000
	.align		4
        /*0004*/ 	.word	0xffffffff
	.align		4
        /*0008*/ 	.word	index@(_ZN7cutlass13device_kernelINS_4conv6kernel13ConvUniversalINS1_16ConvProblemShapeILNS1_8OperatorE2ELi2EEENS1_10collective14CollectiveConvINS1_47MainloopSm100TmaUmmaWarpSpecializedImplicitGemmILS5_2ELi13ELi2ELi1ELi2EN4cute5tupleIJNSA_1CILi2EEENSC_ILi1EEESE_EEEEENSB_IJNSC_ILi128EEENSB_IJSH_EEENSB_IJNSC_ILi64EEEEEEEEENS_10bfloat16_tESM_NSA_8TiledMMAINSA_8MMA_AtomIJNSA_26SM100_MMA_F16BF16_2x1SM_SSISM_SM_fLi128ELi128ELNSA_4UMMA5MajorE1ELSR_1ELNSQ_7ScaleInE0ELSS_0EEEEEENSA_6LayoutINSB_IJSE_SE_SE_EEENSB_IJNSC_ILi0EEESX_SX_EEEEENSB_IJNSA_10UnderscoreES10_S10_EEEEENS7_6detail27Sm100ImplicitGemmTileTraitsINSA_18SM100_TMA_2SM_LOADENSA_14ComposedLayoutINSA_7SwizzleILi3ELi4ELi3EEENSA_18smem_ptr_flag_bitsILi16EEENSV_INSB_IJSJ_NSC_ILi8EEEEEENSB_IJSE_SJ_EEEEEEEvEENS14_INSA_25SM100_TMA_2SM_LOAD_IM2COLES1F_vEEEENS_8epilogue10collective18CollectiveEpilogueINS1K_23Sm100TmaWarpSpecializedILi4ELi2ELi16ELb1ELb0EEEJNSB_IJSJ_SI_SK_EEENSB_IJNSV_ISJ_SE_EENSV_INSB_IJNSC_ILi16EEESD_EEES1D_EEEEESM_NSB_IJlNSB_IJSE_llEEESX_EEESM_S1W_NS1K_6fusion15FusionCallbacksIS1O_NS1X_17LinearCombinationISM_fSM_fLNS_15FloatRoundStyleE2EEES1P_S1U_JEEENSA_5SM1004TMEM4LOAD26SM100_TMEM_LOAD_32dp32b16xENSA_13SM90_TMA_LOADENS16_INS17_ILi1ELi4ELi3EEES1A_NSV_INSB_IJS1B_S1R_EEENSB_IJS1R_SE_EEEEEEENSA_39AutoVectorizingCopyWithAssumedAlignmentILi128EEENSA_14SM90_TMA_STOREES2C_S2E_S2E_EEEvvEEEEvNT_6ParamsE)
	.align		4
        /*000c*/ 	.word	index@(__assertfail)
	.align		4
        /*0010*/ 	.word	0x00000000
	.align		4
        /*0014*/ 	.word	0xfffffffe
	.align		4
        /*0018*/ 	.word	0x00000000
	.align		4
        /*001c*/ 	.word	0xfffffffd
	.align		4
        /*0020*/ 	.word	0x00000000
	.align		4
        /*0024*/ 	.word	0xfffffffc


//--------------------- .nv.constant4             --------------------------
	.section	.nv.constant4,"a",@progbits
	.align	8
	.align		8
.nv.constant4:
        /*0000*/ 	.dword	__assertfail
	.align		8
        /*0008*/ 	.dword	__unnamed_1
	.align		8
        /*0010*/ 	.dword	__unnamed_2
	.align		8
        /*0018*/ 	.dword	_ZN39_INTERNAL_2b731b48_4_k_cu_da5a7331_42444cuda3std3__45__cpo5beginE
	.align		8
        /*0020*/ 	.dword	_ZN39_INTERNAL_2b731b48_4_k_cu_da5a7331_42444cuda3std3__45__cpo3endE
	.align		8
        /*0028*/ 	.dword	_ZN39_INTERNAL_2b731b48_4_k_cu_da5a7331_42444cuda3std3__45__cpo6cbeginE
	.align		8
        /*0030*/ 	.dword	_ZN39_INTERNAL_2b731b48_4_k_cu_da5a7331_42444cuda3std3__45__cpo4cendE
	.align		8
        /*0038*/ 	.dword	_ZN39_INTERNAL_2b731b48_4_k_cu_da5a7331_42444cuda3std3__441_GLOBAL__N__2b731b48_4_k_cu_da5a7331_42446ignoreE
	.align		8
        /*0040*/ 	.dword	_ZN39_INTERNAL_2b731b48_4_k_cu_da5a7331_42444cuda3std3__419piecewise_constructE
	.align		8
        /*0048*/ 	.dword	_ZN39_INTERNAL_2b731b48_4_k_cu_da5a7331_42444cuda3std3__48in_placeE
	.align		8
        /*0050*/ 	.dword	_ZN39_INTERNAL_2b731b48_4_k_cu_da5a7331_42444cuda3std6ranges3__45__cpo4swapE
	.align		8
        /*0058*/ 	.dword	_ZN39_INTERNAL_2b731b48_4_k_cu_da5a7331_42444cuda3std6ranges3__45__cpo9iter_moveE
	.align		8
        /*0060*/ 	.dword	_ZN39_INTERNAL_2b731b48_4_k_cu_da5a7331_42444cute7productE
	.align		8
        /*0068*/ 	.dword	_ZN39_INTERNAL_2b731b48_4_k_cu_da5a7331_42444cute1_E
	.align		8
        /*0070*/ 	.dword	$str$27
	.align		8
        /*0078*/ 	.dword	$str$28
	.align		8
        /*0080*/ 	.dword	$str$29
	.align		8
        /*0088*/ 	.dword	$str$30


//--------------------- .text._ZN7cutlass13device_kernelINS_4conv6kernel13ConvUniversalINS1_16ConvProblemShapeILNS1_8OperatorE2ELi2EEENS1_10collective14CollectiveConvINS1_47MainloopSm100TmaUmmaWarpSpecializedImplicitGemmILS5_2ELi13ELi2ELi1ELi2EN4cute5tupleIJNSA_1CILi2EEENSC_ILi1EEESE_EEEEENSB_IJNSC_ILi128EEENSB_IJSH_EEENSB_IJNSC_ILi64EEEEEEEEENS_10bfloat16_tESM_NSA_8TiledMMAINSA_8MMA_AtomIJNSA_26SM100_MMA_F16BF16_2x1SM_SSISM_SM_fLi128ELi128ELNSA_4UMMA5MajorE1ELSR_1ELNSQ_7ScaleInE0ELSS_0EEEEEENSA_6LayoutINSB_IJSE_SE_SE_EEENSB_IJNSC_ILi0EEESX_SX_EEEEENSB_IJNSA_10UnderscoreES10_S10_EEEEENS7_6detail27Sm100ImplicitGemmTileTraitsINSA_18SM100_TMA_2SM_LOADENSA_14ComposedLayoutINSA_7SwizzleILi3ELi4ELi3EEENSA_18smem_ptr_flag_bitsILi16EEENSV_INSB_IJSJ_NSC_ILi8EEEEEENSB_IJSE_SJ_EEEEEEEvEENS14_INSA_25SM100_TMA_2SM_LOAD_IM2COLES1F_vEEEENS_8epilogue10collective18CollectiveEpilogueINS1K_23Sm100TmaWarpSpecializedILi4ELi2ELi16ELb1ELb0EEEJNSB_IJSJ_SI_SK_EEENSB_IJNSV_ISJ_SE_EENSV_INSB_IJNSC_ILi16EEESD_EEES1D_EEEEESM_NSB_IJlNSB_IJSE_llEEESX_EEESM_S1W_NS1K_6fusion15FusionCallbacksIS1O_NS1X_17LinearCombinationISM_fSM_fLNS_15FloatRoundStyleE2EEES1P_S1U_JEEENSA_5SM1004TMEM4LOAD26SM100_TMEM_LOAD_32dp32b16xENSA_13SM90_TMA_LOADENS16_INS17_ILi1ELi4ELi3EEES1A_NSV_INSB_IJS1B_S1R_EEENSB_IJS1R_SE_EEEEEEENSA_39AutoVectorizingCopyWithAssumedAlignmentILi128EEENSA_14SM90_TMA_STOREES2C_S2E_S2E_EEEvvEEEEvNT_6ParamsE --------------------------
	.section	.text._ZN7cutlass13device_kernelINS_4conv6kernel13ConvUniversalINS1_16ConvProblemShapeILNS1_8OperatorE2ELi2EEENS1_10collective14CollectiveConvINS1_47MainloopSm100TmaUmmaWarpSpecializedImplicitGemmILS5_2ELi13ELi2ELi1ELi2EN4cute5tupleIJNSA_1CILi2EEENSC_ILi1EEESE_EEEEENSB_IJNSC_ILi128EEENSB_IJSH_EEENSB_IJNSC_ILi64EEEEEEEEENS_10bfloat16_tESM_NSA_8TiledMMAINSA_8MMA_AtomIJNSA_26SM100_MMA_F16BF16_2x1SM_SSISM_SM_fLi128ELi128ELNSA_4UMMA5MajorE1ELSR_1ELNSQ_7ScaleInE0ELSS_0EEEEEENSA_6LayoutINSB_IJSE_SE_SE_EEENSB_IJNSC_ILi0EEESX_SX_EEEEENSB_IJNSA_10UnderscoreES10_S10_EEEEENS7_6detail27Sm100ImplicitGemmTileTraitsINSA_18SM100_TMA_2SM_LOADENSA_14ComposedLayoutINSA_7SwizzleILi3ELi4ELi3EEENSA_18smem_ptr_flag_bitsILi16EEENSV_INSB_IJSJ_NSC_ILi8EEEEEENSB_IJSE_SJ_EEEEEEEvEENS14_INSA_25SM100_TMA_2SM_LOAD_IM2COLES1F_vEEEENS_8epilogue10collective18CollectiveEpilogueINS1K_23Sm100TmaWarpSpecializedILi4ELi2ELi16ELb1ELb0EEEJNSB_IJSJ_SI_SK_EEENSB_IJNSV_ISJ_SE_EENSV_INSB_IJNSC_ILi16EEESD_EEES1D_EEEEESM_NSB_IJlNSB_IJSE_llEEESX_EEESM_S1W_NS1K_6fusion15FusionCallbacksIS1O_NS1X_17LinearCombinationISM_fSM_fLNS_15FloatRoundStyleE2EEES1P_S1U_JEEENSA_5SM1004TMEM4LOAD26SM100_TMEM_LOAD_32dp32b16xENSA_13SM90_TMA_LOADENS16_INS17_ILi1ELi4ELi3EEES1A_NSV_INSB_IJS1B_S1R_EEENSB_IJS1R_SE_EEEEEEENSA_39AutoVectorizingCopyWithAssumedAlignmentILi128EEENSA_14SM90_TMA_STOREES2C_S2E_S2E_EEEvvEEEEvNT_6ParamsE,"ax",@progbits
	.align	128
.text._ZN7cutlass13device_kernelINS_4conv6kernel13ConvUniversalINS1_16ConvProblemShapeILNS1_8OperatorE2ELi2EEENS1_10collective14CollectiveConvINS1_47MainloopSm100TmaUmmaWarpSpecializedImplicitGemmILS5_2ELi13ELi2ELi1ELi2EN4cute5tupleIJNSA_1CILi2EEENSC_ILi1EEESE_EEEEENSB_IJNSC_ILi128EEENSB_IJSH_EEENSB_IJNSC_ILi64EEEEEEEEENS_10bfloat16_tESM_NSA_8TiledMMAINSA_8MMA_AtomIJNSA_26SM100_MMA_F16BF16_2x1SM_SSISM_SM_fLi128ELi128ELNSA_4UMMA5MajorE1ELSR_1ELNSQ_7ScaleInE0ELSS_0EEEEEENSA_6LayoutINSB_IJSE_SE_SE_EEENSB_IJNSC_ILi0EEESX_SX_EEEEENSB_IJNSA_10UnderscoreES10_S10_EEEEENS7_6detail27Sm100ImplicitGemmTileTraitsINSA_18SM100_TMA_2SM_LOADENSA_14ComposedLayoutINSA_7SwizzleILi3ELi4ELi3EEENSA_18smem_ptr_flag_bitsILi16EEENSV_INSB_IJSJ_NSC_ILi8EEEEEENSB_IJSE_SJ_EEEEEEEvEENS14_INSA_25SM100_TMA_2SM_LOAD_IM2COLES1F_vEEEENS_8epilogue10collective18CollectiveEpilogueINS1K_23Sm100TmaWarpSpecializedILi4ELi2ELi16ELb1ELb0EEEJNSB_IJSJ_SI_SK_EEENSB_IJNSV_ISJ_SE_EENSV_INSB_IJNSC_ILi16EEESD_EEES1D_EEEEESM_NSB_IJlNSB_IJSE_llEEESX_EEESM_S1W_NS1K_6fusion15FusionCallbacksIS1O_NS1X_17LinearCombinationISM_fSM_fLNS_15FloatRoundStyleE2EEES1P_S1U_JEEENSA_5SM1004TMEM4LOAD26SM100_TMEM_LOAD_32dp32b16xENSA_13SM90_TMA_LOADENS16_INS17_ILi1ELi4ELi3EEES1A_NSV_INSB_IJS1B_S1R_EEENSB_IJS1R_SE_EEEEEEENSA_39AutoVectorizingCopyWithAssumedAlignmentILi128EEENSA_14SM90_TMA_STOREES2C_S2E_S2E_EEEvvEEEEvNT_6ParamsE:
        .type           _ZN7cutlass13device_kernelINS_4conv6kernel13ConvUniversalINS1_16ConvProblemShapeILNS1_8OperatorE2ELi2EEENS1_10collective14CollectiveConvINS1_47MainloopSm100TmaUmmaWarpSpecializedImplicitGemmILS5_2ELi13ELi2ELi1ELi2EN4cute5tupleIJNSA_1CILi2EEENSC_ILi1EEESE_EEEEENSB_IJNSC_ILi128EEENSB_IJSH_EEENSB_IJNSC_ILi64EEEEEEEEENS_10bfloat16_tESM_NSA_8TiledMMAINSA_8MMA_AtomIJNSA_26SM100_MMA_F16BF16_2x1SM_SSISM_SM_fLi128ELi128ELNSA_4UMMA5MajorE1ELSR_1ELNSQ_7ScaleInE0ELSS_0EEEEEENSA_6LayoutINSB_IJSE_SE_SE_EEENSB_IJNSC_ILi0EEESX_SX_EEEEENSB_IJNSA_10UnderscoreES10_S10_EEEEENS7_6detail27Sm100ImplicitGemmTileTraitsINSA_18SM100_TMA_2SM_LOADENSA_14ComposedLayoutINSA_7SwizzleILi3ELi4ELi3EEENSA_18smem_ptr_flag_bitsILi16EEENSV_INSB_IJSJ_NSC_ILi8EEEEEENSB_IJSE_SJ_EEEEEEEvEENS14_INSA_25SM100_TMA_2SM_LOAD_IM2COLES1F_vEEEENS_8epilogue10collective18CollectiveEpilogueINS1K_23Sm100TmaWarpSpecializedILi4ELi2ELi16ELb1ELb0EEEJNSB_IJSJ_SI_SK_EEENSB_IJNSV_ISJ_SE_EENSV_INSB_IJNSC_ILi16EEESD_EEES1D_EEEEESM_NSB_IJlNSB_IJSE_llEEESX_EEESM_S1W_NS1K_6fusion15FusionCallbacksIS1O_NS1X_17LinearCombinationISM_fSM_fLNS_15FloatRoundStyleE2EEES1P_S1U_JEEENSA_5SM1004TMEM4LOAD26SM100_TMEM_LOAD_32dp32b16xENSA_13SM90_TMA_LOADENS16_INS17_ILi1ELi4ELi3EEES1A_NSV_INSB_IJS1B_S1R_EEENSB_IJS1R_SE_EEEEEEENSA_39AutoVectorizingCopyWithAssumedAlignmentILi128EEENSA_14SM90_TMA_STOREES2C_S2E_S2E_EEEvvEEEEvNT_6ParamsE,@function
        .size           _ZN7cutlass13device_kernelINS_4conv6kernel13ConvUniversalINS1_16ConvProblemShapeILNS1_8OperatorE2ELi2EEENS1_10collective14CollectiveConvINS1_47MainloopSm100TmaUmmaWarpSpecializedImplicitGemmILS5_2ELi13ELi2ELi1ELi2EN4cute5tupleIJNSA_1CILi2EEENSC_ILi1EEESE_EEEEENSB_IJNSC_ILi128EEENSB_IJSH_EEENSB_IJNSC_ILi64EEEEEEEEENS_10bfloat16_tESM_NSA_8TiledMMAINSA_8MMA_AtomIJNSA_26SM100_MMA_F16BF16_2x1SM_SSISM_SM_fLi128ELi128ELNSA_4UMMA5MajorE1ELSR_1ELNSQ_7ScaleInE0ELSS_0EEEEEENSA_6LayoutINSB_IJSE_SE_SE_EEENSB_IJNSC_ILi0EEESX_SX_EEEEENSB_IJNSA_10UnderscoreES10_S10_EEEEENS7_6detail27Sm100ImplicitGemmTileTraitsINSA_18SM100_TMA_2SM_LOADENSA_14ComposedLayoutINSA_7SwizzleILi3ELi4ELi3EEENSA_18smem_ptr_flag_bitsILi16EEENSV_INSB_IJSJ_NSC_ILi8EEEEEENSB_IJSE_SJ_EEEEEEEvEENS14_INSA_25SM100_TMA_2SM_LOAD_IM2COLES1F_vEEEENS_8epilogue10collective18CollectiveEpilogueINS1K_23Sm100TmaWarpSpecializedILi4ELi2ELi16ELb1ELb0EEEJNSB_IJSJ_SI_SK_EEENSB_IJNSV_ISJ_SE_EENSV_INSB_IJNSC_ILi16EEESD_EEES1D_EEEEESM_NSB_IJlNSB_IJSE_llEEESX_EEESM_S1W_NS1K_6fusion15FusionCallbacksIS1O_NS1X_17LinearCombinationISM_fSM_fLNS_15FloatRoundStyleE2EEES1P_S1U_JEEENSA_5SM1004TMEM4LOAD26SM100_TMEM_LOAD_32dp32b16xENSA_13SM90_TMA_LOADENS16_INS17_ILi1ELi4ELi3EEES1A_NSV_INSB_IJS1B_S1R_EEENSB_IJS1R_SE_EEEEEEENSA_39AutoVectorizingCopyWithAssumedAlignmentILi128EEENSA_14SM90_TMA_STOREES2C_S2E_S2E_EEEvvEEEEvNT_6ParamsE,(.L_x_215 - _ZN7cutlass13device_kernelINS_4conv6kernel13ConvUniversalINS1_16ConvProblemShapeILNS1_8OperatorE2ELi2EEENS1_10collective14CollectiveConvINS1_47MainloopSm100TmaUmmaWarpSpecializedImplicitGemmILS5_2ELi13ELi2ELi1ELi2EN4cute5tupleIJNSA_1CILi2EEENSC_ILi1EEESE_EEEEENSB_IJNSC_ILi128EEENSB_IJSH_EEENSB_IJNSC_ILi64EEEEEEEEENS_10bfloat16_tESM_NSA_8TiledMMAINSA_8MMA_AtomIJNSA_26SM100_MMA_F16BF16_2x1SM_SSISM_SM_fLi128ELi128ELNSA_4UMMA5MajorE1ELSR_1ELNSQ_7ScaleInE0ELSS_0EEEEEENSA_6LayoutINSB_IJSE_SE_SE_EEENSB_IJNSC_ILi0EEESX_SX_EEEEENSB_IJNSA_10UnderscoreES10_S10_EEEEENS7_6detail27Sm100ImplicitGemmTileTraitsINSA_18SM100_TMA_2SM_LOADENSA_14ComposedLayoutINSA_7SwizzleILi3ELi4ELi3EEENSA_18smem_ptr_flag_bitsILi16EEENSV_INSB_IJSJ_NSC_ILi8EEEEEENSB_IJSE_SJ_EEEEEEEvEENS14_INSA_25SM100_TMA_2SM_LOAD_IM2COLES1F_vEEEENS_8epilogue10collective18CollectiveEpilogueINS1K_23Sm100TmaWarpSpecializedILi4ELi2ELi16ELb1ELb0EEEJNSB_IJSJ_SI_SK_EEENSB_IJNSV_ISJ_SE_EENSV_INSB_IJNSC_ILi16EEESD_EEES1D_EEEEESM_NSB_IJlNSB_IJSE_llEEESX_EEESM_S1W_NS1K_6fusion15FusionCallbacksIS1O_NS1X_17LinearCombinationISM_fSM_fLNS_15FloatRoundStyleE2EEES1P_S1U_JEEENSA_5SM1004TMEM4LOAD26SM100_TMEM_LOAD_32dp32b16xENSA_13SM90_TMA_LOADENS16_INS17_ILi1ELi4ELi3EEES1A_NSV_INSB_IJS1B_S1R_EEENSB_IJS1R_SE_EEEEEEENSA_39AutoVectorizingCopyWithAssumedAlignmentILi128EEENSA_14SM90_TMA_STOREES2C_S2E_S2E_EEEvvEEEEvNT_6ParamsE)
        .other          _ZN7cutlass13device_kernelINS_4conv6kernel13ConvUniversalINS1_16ConvProblemShapeILNS1_8OperatorE2ELi2EEENS1_10collective14CollectiveConvINS1_47MainloopSm100TmaUmmaWarpSpecializedImplicitGemmILS5_2ELi13ELi2ELi1ELi2EN4cute5tupleIJNSA_1CILi2EEENSC_ILi1EEESE_EEEEENSB_IJNSC_ILi128EEENSB_IJSH_EEENSB_IJNSC_ILi64EEEEEEEEENS_10bfloat16_tESM_NSA_8TiledMMAINSA_8MMA_AtomIJNSA_26SM100_MMA_F16BF16_2x1SM_SSISM_SM_fLi128ELi128ELNSA_4UMMA5MajorE1ELSR_1ELNSQ_7ScaleInE0ELSS_0EEEEEENSA_6LayoutINSB_IJSE_SE_SE_EEENSB_IJNSC_ILi0EEESX_SX_EEEEENSB_IJNSA_10UnderscoreES10_S10_EEEEENS7_6detail27Sm100ImplicitGemmTileTraitsINSA_18SM100_TMA_2SM_LOADENSA_14ComposedLayoutINSA_7SwizzleILi3ELi4ELi3EEENSA_18smem_ptr_flag_bitsILi16EEENSV_INSB_IJSJ_NSC_ILi8EEEEEENSB_IJSE_SJ_EEEEEEEvEENS14_INSA_25SM100_TMA_2SM_LOAD_IM2COLES1F_vEEEENS_8epilogue10collective18CollectiveEpilogueINS1K_23Sm100TmaWarpSpecializedILi4ELi2ELi16ELb1ELb0EEEJNSB_IJSJ_SI_SK_EEENSB_IJNSV_ISJ_SE_EENSV_INSB_IJNSC_ILi16EEESD_EEES1D_EEEEESM_NSB_IJlNSB_IJSE_llEEESX_EEESM_S1W_NS1K_6fusion15FusionCallbacksIS1O_NS1X_17LinearCombinationISM_fSM_fLNS_15FloatRoundStyleE2EEES1P_S1U_JEEENSA_5SM1004TMEM4LOAD26SM100_TMEM_LOAD_32dp32b16xENSA_13SM90_TMA_LOADENS16_INS17_ILi1ELi4ELi3EEES1A_NSV_INSB_IJS1B_S1R_EEENSB_IJS1R_SE_EEEEEEENSA_39AutoVectorizingCopyWithAssumedAlignmentILi128EEENSA_14SM90_TMA_STOREES2C_S2E_S2E_EEEvvEEEEvNT_6ParamsE,@"STO_CUDA_ENTRY STV_DEFAULT"
_ZN7cutlass13device_kernelINS_4conv6kernel13ConvUniversalINS1_16ConvProblemShapeILNS1_8OperatorE2ELi2EEENS1_10collective14CollectiveConvINS1_47MainloopSm100TmaUmmaWarpSpecializedImplicitGemmILS5_2ELi13ELi2ELi1ELi2EN4cute5tupleIJNSA_1CILi2EEENSC_ILi1EEESE_EEEEENSB_IJNSC_ILi128EEENSB_IJSH_EEENSB_IJNSC_ILi64EEEEEEEEENS_10bfloat16_tESM_NSA_8TiledMMAINSA_8MMA_AtomIJNSA_26SM100_MMA_F16BF16_2x1SM_SSISM_SM_fLi128ELi128ELNSA_4UMMA5MajorE1ELSR_1ELNSQ_7ScaleInE0ELSS_0EEEEEENSA_6LayoutINSB_IJSE_SE_SE_EEENSB_IJNSC_ILi0EEESX_SX_EEEEENSB_IJNSA_10UnderscoreES10_S10_EEEEENS7_6detail27Sm100ImplicitGemmTileTraitsINSA_18SM100_TMA_2SM_LOADENSA_14ComposedLayoutINSA_7SwizzleILi3ELi4ELi3EEENSA_18smem_ptr_flag_bitsILi16EEENSV_INSB_IJSJ_NSC_ILi8EEEEEENSB_IJSE_SJ_EEEEEEEvEENS14_INSA_25SM100_TMA_2SM_LOAD_IM2COLES1F_vEEEENS_8epilogue10collective18CollectiveEpilogueINS1K_23Sm100TmaWarpSpecializedILi4ELi2ELi16ELb1ELb0EEEJNSB_IJSJ_SI_SK_EEENSB_IJNSV_ISJ_SE_EENSV_INSB_IJNSC_ILi16EEESD_EEES1D_EEEEESM_NSB_IJlNSB_IJSE_llEEESX_EEESM_S1W_NS1K_6fusion15FusionCallbacksIS1O_NS1X_17LinearCombinationISM_fSM_fLNS_15FloatRoundStyleE2EEES1P_S1U_JEEENSA_5SM1004TMEM4LOAD26SM100_TMEM_LOAD_32dp32b16xENSA_13SM90_TMA_LOADENS16_INS17_ILi1ELi4ELi3EEES1A_NSV_INSB_IJS1B_S1R_EEENSB_IJS1R_SE_EEEEEEENSA_39AutoVectorizingCopyWithAssumedAlignmentILi128EEENSA_14SM90_TMA_STOREES2C_S2E_S2E_EEEvvEEEEvNT_6ParamsE:
[----:B------:R-:W1:Y:S01]  /*0000*/  LDC R1, c[0x0][0x37c] ;  /* 0x0000df00ff017b82 */ /* 0x000e620000000800 */
[----:B------:R-:W2:Y:S01]  /*0010*/  S2R R59, SR_TID.X ;  /* 0x00000000003b7919 */ /* 0x000ea20000002100 */
[----:B------:R-:W3:Y:S06]  /*0020*/  LDCU.64 UR8, c[0x0][0x890] ;  /* 0x00011200ff0877ac */ /* 0x000eec0008000a00 */
[----:B------:R-:W4:Y:S01]  /*0030*/  S2UR UR4, SR_CgaCtaId ;  /* 0x00000000000479c3 */ /* 0x000f220000008800 */
[----:B-1----:R-:W-:Y:S01]  /*0040*/  VIADD R1, R1, 0xfffffff8 ;  /* 0xfffffff801017836 */ /* 0x002fe20000000000 */
[----:B------:R-:W-:-:S02]  /*0050*/  PRMT R49, RZ, 0x7610, R49 ;  /* 0x00007610ff317816 */ /* 0x000fc40000000031 */
[----:B------:R-:W-:Y:S02]  /*0060*/  ELECT P1, URZ, PT ;  /* 0x0000000000ff782f */ /* 0x000fe40003820000 */
[----:B------:R-:W-:Y:S01]  /*0070*/  R2UR UR48, R1 ;  /* 0x00000000013072ca */ /* 0x000fe200000e0000 */
[----:B---3--:R-:W-:-:S04]  /*0080*/  UISETP.NE.U32.AND UP0, UPT, UR8, URZ, UPT ;  /* 0x000000ff0800728c */ /* 0x008fc8000bf05070 */
[----:B------:R-:W-:Y:S02]  /*0090*/  UISETP.NE.AND.EX UP0, UPT, UR9, URZ, UPT, UP0 ;  /* 0x000000ff0900728c */ /* 0x000fe4000bf05300 */
[----:B----4-:R-:W-:Y:S02]  /*00a0*/  ULOP3.LUT UR41, UR4, 0x1, URZ, 0xc0, !UPT ;  /* 0x0000000104297892 */ /* 0x010fe4000f8ec0ff */
[----:B------:R-:W-:Y:S01]  /*00b0*/  ULOP3.LUT UR40, UR4, 0x1, URZ, 0x3c, !UPT ;  /* 0x0000000104287892 */ /* 0x000fe2000f8e3cff */
[----:B--2---:R-:W-:-:S05]  /*00c0*/  SHF.R.U32.HI R50, RZ, 0x5, R59 ;  /* 0x00000005ff327819 */ /* 0x004fca000001163b */
[----:B------:R-:W1:Y:S02]  /*00d0*/  SHFL.IDX PT, R0, R50, RZ, 0x1f ;  /* 0x00001fff32007589 */ /* 0x000e6400000e0000 */
[----:B-1----:R-:W-:Y:S01]  /*00e0*/  R2UR UR18, R0 ;  /* 0x00000000001272ca */ /* 0x002fe200000e0000 */
[----:B------:R-:W-:-:S14]  /*00f0*/  BRA.U UP0, `(.L_x_0) ;  /* 0x0000000100307547 */ /* 0x000fdc000b800000 */
[----:B------:R-:W1:Y:S02]  /*0100*/  LDCU.64 UR4, c[0x0][0x888] ;  /* 0x00011100ff0477ac */ /* 0x000e640008000a00 */
[----:B-1----:R-:W-:-:S04]  /*0110*/  UISETP.NE.U32.AND UP0, UPT, UR4, URZ, UPT ;  /* 0x000000ff0400728c */ /* 0x002fc8000bf05070 */
[----:B------:R-:W-:-:S09]  /*0120*/  UISETP.NE.AND.EX UP0, UPT, UR5, URZ, UPT, UP0 ;  /* 0x000000ff0500728c */ /* 0x000fd2000bf05300 */
[----:B------:R-:W-:Y:S05]  /*0130*/  BRA.U !UP0, `(.L_x_1) ;  /* 0x0000000108147547 */ /* 0x000fea000b800000 */
[----:B------:R-:W1:Y:S01]  /*0140*/  LDC.64 R26, c[0x0][0x888] ;  /* 0x00022200ff1a7b82 */ /* 0x000e620000000a00 */
[----:B------:R-:W1:Y:S02]  /*0150*/  LDCU.64 UR4, c[0x0][0x358] ;  /* 0x00006b00ff0477ac */ /* 0x000e640008000a00 */
[----:B-1----:R1:W5:Y:S01]  /*0160*/  LDG.E R26, desc[UR4][R26.64] ;  /* 0x000000041a1a7981 */ /* 0x002362000c1e1900 */
[----:B------:R-:W-:Y:S01]  /*0170*/  HFMA2 R49, -RZ, RZ, 0, 5.9604644775390625e-08 ;  /* 0x00000001ff317431 */ /* 0x000fe200000001ff */
[----:B------:R-:W-:Y:S05]  /*0180*/  BRA `(.L_x_0) ;  /* 0x00000000000c7947 */ /* 0x000fea0003800000 */
.L_x_1:
[----:B------:R-:W1:Y:S01]  /*0190*/  LDCU UR4, c[0x0][0x880] ;  /* 0x00011000ff0477ac */ /* 0x000e620008000800 */
[----:B------:R-:W-:Y:S01]  /*01a0*/  HFMA2 R49, -RZ, RZ, 0, 5.9604644775390625e-08 ;  /* 0x00000001ff317431 */ /* 0x000fe200000001ff */
[----:B-1----:R-:W-:-:S07]  /*01b0*/  MOV R26, UR4 ;  /* 0x00000004001a7c02 */ /* 0x002fce0008000f00 */
.L_x_0:
[----:B------:R-:W2:Y:S02]  /*01c0*/  LDCU.64 UR4, c[0x0][0x8b0] ;  /* 0x00011600ff0477ac */ /* 0x000ea40008000a00 */
[----:B--2---:R-:W-:-:S04]  /*01d0*/  UISETP.NE.U32.AND UP0, UPT, UR4, URZ, UPT ;  /* 0x000000ff0400728c */ /* 0x004fc8000bf05070 */
[----:B------:R-:W-:-:S09]  /*01e0*/  UISETP.NE.AND.EX UP0, UPT, UR5, URZ, UPT, UP0 ;  /* 0x000000ff0500728c */ /* 0x000fd2000bf05300 */
[----:B------:R-:W-:Y:S05]  /*01f0*/  BRA.U UP0, `(.L_x_2) ;  /* 0x0000000100287547 */ /* 0x000fea000b800000 */
[----:B------:R-:W2:Y:S02]  /*0200*/  LDCU.64 UR4, c[0x0][0x8a8] ;  /* 0x00011500ff0477ac */ /* 0x000ea40008000a00 */
[----:B--2---:R-:W-:-:S04]  /*0210*/  UISETP.NE.U32.AND UP0, UPT, UR4, URZ, UPT ;  /* 0x000000ff0400728c */ /* 0x004fc8000bf05070 */
[----:B------:R-:W-:-:S09]  /*0220*/  UISETP.NE.AND.EX UP0, UPT, UR5, URZ, UPT, UP0 ;  /* 0x000000ff0500728c */ /* 0x000fd2000bf05300 */
[----:B------:R-:W-:Y:S05]  /*0230*/  BRA.U !UP0, `(.L_x_3) ;  /* 0x0000000108107547 */ /* 0x000fea000b800000 */
[----:B------:R-:W2:Y:S01]  /*0240*/  LDC.64 R24, c[0x0][0x8a8] ;  /* 0x00022a00ff187b82 */ /* 0x000ea20000000a00 */
[----:B------:R-:W2:Y:S02]  /*0250*/  LDCU.64 UR4, c[0x0][0x358] ;  /* 0x00006b00ff0477ac */ /* 0x000ea40008000a00 */
[----:B--2---:R2:W5:Y:S01]  /*0260*/  LDG.E R24, desc[UR4][R24.64] ;  /* 0x0000000418187981 */ /* 0x004562000c1e1900 */
[----:B------:R-:W-:Y:S05]  /*0270*/  BRA `(.L_x_2) ;  /* 0x0000000000087947 */ /* 0x000fea0003800000 */
.L_x_3:
[----:B------:R-:W2:Y:S02]  /*0280*/  LDCU UR4, c[0x0][0x8a0] ;  /* 0x00011400ff0477ac */ /* 0x000ea40008000800 */
[----:B--2---:R-:W-:Y:S02]  /*0290*/  MOV R24, UR4 ;  /* 0x0000000400187c02 */ /* 0x004fe40008000f00 */
.L_x_2:
[----:B------:R-:W-:Y:S01]  /*02a0*/  IMAD.U32 R0, RZ, RZ, UR18 ;  /* 0x00000012ff007e24 */ /* 0x000fe2000f8e00ff */
[----:B------:R-:W-:Y:S04]  /*02b0*/  BSSY.RECONVERGENT B0, `(.L_x_4) ;  /* 0x000000c000007945 */ /* 0x000fe80003800200 */
[C---:B------:R-:W-:Y:S02]  /*02c0*/  ISETP.NE.OR P2, PT, R0.reuse, 0x1, !P1 ;  /* 0x000000010000780c */ /* 0x040fe40004f45670 */
[----:B------:R-:W-:-:S11]  /*02d0*/  ISETP.NE.OR P0, PT, R0, 0x3, !P1 ;  /* 0x000000030000780c */ /* 0x000fd60004f05670 */
[----:B------:R-:W-:Y:S05]  /*02e0*/  @P2 BRA `(.L_x_5) ;  /* 0x0000000000202947 */ /* 0x000fea0003800000 */
[----:B------:R-:W3:Y:S02]  /*02f0*/  LDCU.64 UR4, c[0x0][0x348] ;  /* 0x00006900ff0477ac */ /* 0x000ee40008000a00 */
[----:B---3--:R-:W-:Y:S02]  /*0300*/  UIADD3 UR6, UP1, UPT, UR4, 0x80, URZ ;  /* 0x0000008004067890 */ /* 0x008fe4000ff3e0ff */
[----:B------:R-:W-:Y:S02]  /*0310*/  UIADD3 UR4, UP0, UPT, UR4, 0x180, URZ ;  /* 0x0000018004047890 */ /* 0x000fe4000ff1e0ff */
[----:B------:R-:W-:Y:S02]  /*0320*/  UIADD3.X UR7, UPT, UPT, URZ, UR5, URZ, UP1, !UPT ;  /* 0x00000005ff077290 */ /* 0x000fe40008ffe4ff */
[----:B------:R-:W-:-:S07]  /*0330*/  UIADD3.X UR5, UPT, UPT, URZ, UR5, URZ, UP0, !UPT ;  /* 0x00000005ff057290 */ /* 0x000fce00087fe4ff */
[----:B------:R3:W-:Y:S02]  /*0340*/  UTMACCTL.PF [UR6] ;  /* 0x00000000060079b9 */ /* 0x0007e40008040000 */
[----:B------:R3:W-:Y:S02]  /*0350*/  UTMACCTL.PF [UR4] ;  /* 0x00000000040079b9 */ /* 0x0007e40008040000 */
[----:B---3--:R-:W-:Y:S01]  /*0360*/  NOP ;  /* 0x0000000000007918 */ /* 0x008fe20000000000 */
.L_x_5:
[----:B------:R-:W-:Y:S05]  /*0370*/  BSYNC.RECONVERGENT B0 ;  /* 0x0000000000007941 */ /* 0x000fea0003800200 */
.L_x_4:
[----:B------:R-:W-:Y:S04]  /*0380*/  BSSY.RECONVERGENT B0, `(.L_x_6) ;  /* 0x000000a000007945 */ /* 0x000fe80003800200 */
        /* <DEDUP_REMOVED lines=9> */
.L_x_7:
[----:B------:R-:W-:Y:S05]  /*0420*/  BSYNC.RECONVERGENT B0 ;  /* 0x0000000000007941 */ /* 0x000fea0003800200 */
.L_x_6:
[----:B------:R-:W3:Y:S01]  /*0430*/  LDCU.64 UR4, c[0x0][0x888] ;  /* 0x00011100ff0477ac */ /* 0x000ee20008000a00 */
[----:B------:R-:W-:Y:S02]  /*0440*/  UISETP.EQ.U32.AND UP2, UPT, UR8, URZ, UPT ;  /* 0x000000ff0800728c */ /* 0x000fe4000bf42070 */
[----:B------:R-:W-:Y:S02]  /*0450*/  UPLOP3.LUT UP3, UPT, UPT, UPT, UPT, 0x80, 0x8 ;  /* 0x000000000008789c */ /* 0x000fe40003f6f070 */
[----:B---3--:R-:W-:-:S04]  /*0460*/  UISETP.NE.U32.AND UP0, UPT, UR4, URZ, UPT ;  /* 0x000000ff0400728c */ /* 0x008fc8000bf05070 */
[----:B------:R-:W-:-:S04]  /*0470*/  UISETP.NE.AND.EX UP1, UPT, UR5, URZ, UPT, UP0 ;  /* 0x000000ff0500728c */ /* 0x000fc8000bf25300 */
[----:B------:R-:W-:-:S04]  /*0480*/  UISETP.EQ.OR.EX UP4, UPT, UR9, URZ, !UP1, UP2 ;  /* 0x000000ff0900728c */ /* 0x000fc8000cf82720 */
[----:B------:R-:W-:-:S06]  /*0490*/  UP2UR UR4, UPR, URZ, 0x10 ;  /* 0x00000010ff047883 */ /* 0x000fcc0008000000 */
[----:B------:R-:W-:Y:S01]  /*04a0*/  MOV R53, UR4 ;  /* 0x0000000400357c02 */ /* 0x000fe20008000f00 */
[----:B------:R-:W-:Y:S06]  /*04b0*/  BRA.U !UP4, `(.L_x_8) ;  /* 0x000000010c207547 */ /* 0x000fec000b800000 */
[----:B------:R-:W-:Y:S01]  /*04c0*/  UISETP.NE.U32.AND UP2, UPT, UR8, URZ, UPT ;  /* 0x000000ff0800728c */ /* 0x000fe2000bf45070 */
[----:B-----5:R-:W-:Y:S01]  /*04d0*/  FSETP.NEU.AND P0, PT, R26, RZ, PT ;  /* 0x000000ff1a00720b */ /* 0x020fe20003f0d000 */
[----:B------:R-:W-:Y:S02]  /*04e0*/  USEL UR4, URZ, 0xffffffff, UP1 ;  /* 0xffffffffff047887 */ /* 0x000fe40008800000 */
[----:B------:R-:W-:-:S10]  /*04f0*/  UISETP.NE.AND.EX UP2, UPT, UR9, URZ, UPT, UP2 ;  /* 0x000000ff0900728c */ /* 0x000fd4000bf45320 */
[----:B------:R-:W-:Y:S01]  /*0500*/  VOTEU.ANY UP0, P0 ;  /* 0x0000000000ff7886 */ /* 0x000fe20000000100 */
[----:B------:R-:W-:-:S04]  /*0510*/  @!UP2 USEL UR4, URZ, 0xffffffff, UP0 ;  /* 0xffffffffff04a887 */ /* 0x000fc80008000000 */
[----:B------:R-:W-:-:S04]  /*0520*/  ULOP3.LUT UR4, UR4, 0x1, URZ, 0xc0, !UPT ;  /* 0x0000000104047892 */ /* 0x000fc8000f8ec0ff */
[----:B------:R-:W-:-:S11]  /*0530*/  UISETP.NE.U32.AND UP3, UPT, UR4, 0x1, UPT ;  /* 0x000000010400788c */ /* 0x000fd6000bf65070 */
.L_x_8:
[----:B------:R-:W3:Y:S01]  /*0540*/  SHFL.IDX PT, R0, R50, RZ, 0x1f ;  /* 0x00001fff32007589 */ /* 0x000ee200000e0000 */
[----:B------:R-:W-:Y:S02]  /*0550*/  UISETP.NE.AND UP5, UPT, UR18, 0x2, UPT ;  /* 0x000000021200788c */ /* 0x000fe4000bfa5270 */
[----:B------:R-:W-:Y:S02]  /*0560*/  UISETP.NE.AND UP0, UPT, UR18, 0x2, UPT ;  /* 0x000000021200788c */ /* 0x000fe4000bf05270 */
[----:B------:R-:W-:Y:S02]  /*0570*/  UISETP.NE.OR UP2, UPT, UR41, URZ, UP5 ;  /* 0x000000ff2900728c */ /* 0x000fe4000af45670 */
[----:B------:R-:W-:-:S04]  /*0580*/  USEL UR66, URZ, 0x1, UP0 ;  /* 0x00000001ff427887 */ /* 0x000fc80008000000 */
[----:B------:R-:W-:Y:S02]  /*0590*/  PLOP3.LUT P3, PT, P1, PT, UP2, 0xae, 0xea ;  /* 0x0000000000ea781c */ /* 0x000fe40000f6f52e */
[----:B---3--:R-:W-:-:S13]  /*05a0*/  ISETP.NE.AND P0, PT, R0, RZ, PT ;  /* 0x000000ff0000720c */ /* 0x008fda0003f05270 */
[----:B------:R-:W-:Y:S05]  /*05b0*/  @P0 BRA `(.L_x_9) ;  /* 0x00000000009c0947 */ /* 0x000fea0003800000 */
[----:B------:R-:W-:Y:S01]  /*05c0*/  ELECT P0, URZ, PT ;  /* 0x0000000000ff782f */ /* 0x000fe20003800000 */
[----:B------:R-:W-:-:S12]  /*05d0*/  BSSY.RECONVERGENT B0, `(.L_x_9) ;  /* 0x0000025000007945 */ /* 0x000fd80003800200 */
[----:B------:R-:W-:Y:S05]  /*05e0*/  @!P0 BRA `(.L_x_10) ;  /* 0x00000000008c8947 */ /* 0x000fea0003800000 */
[----:B------:R-:W3:Y:S01]  /*05f0*/  S2UR UR5, SR_CgaCtaId ;  /* 0x00000000000579c3 */ /* 0x000ee20000008800 */
[----:B------:R-:W-:Y:S01]  /*0600*/  UMOV UR4, 0x400 ;  /* 0x0000040000047882 */ /* 0x000fe20000000000 */
[----:B------:R-:W-:Y:S02]  /*0610*/  UMOV UR6, 0x1 ;  /* 0x0000000100067882 */ /* 0x000fe40000000000 */
[----:B------:R-:W-:-:S04]  /*0620*/  UIADD3 UR6, UPT, UPT, -UR6, 0x100000, URZ ;  /* 0x0010000006067890 */ /* 0x000fc8000fffe1ff */
[----:B------:R-:W-:Y:S02]  /*0630*/  USHF.L.U32 UR7, UR6, 0xb, URZ ;  /* 0x0000000b06077899 */ /* 0x000fe400080006ff */
[----:B------:R-:W-:Y:S02]  /*0640*/  USHF.L.U32 UR6, UR6, 0x1, URZ ;  /* 0x0000000106067899 */ /* 0x000fe400080006ff */
[----:B---3--:R-:W-:Y:S01]  /*0650*/  ULEA UR4, UR5, UR4, 0x18 ;  /* 0x0000000405047291 */ /* 0x008fe2000f8ec0ff */
[----:B------:R-:W3:Y:S11]  /*0660*/  FENCE.VIEW.ASYNC.S ;  /* 0x00000000000073c6 */ /* 0x000ef60000000000 */
[----:B---3--:R3:W4:Y:S01]  /*0670*/  SYNCS.EXCH.64 URZ, [UR4], UR6 ;  /* 0x0000000604ff75b2 */ /* 0x0087220008000100 */
[----:B------:R3:W1:Y:S01]  /*0680*/  SYNCS.EXCH.64 URZ, [UR4+0x68], UR6 ;  /* 0x0000680604ff75b2 */ /* 0x0006620008000100 */
        /* <DEDUP_REMOVED lines=23> */
[----:B------:R3:W1:Y:S02]  /*0800*/  SYNCS.EXCH.64 URZ, [UR4+0xc8], UR6 ;  /* 0x0000c80604ff75b2 */ /* 0x0006640008000100 */
[----:B---34-:R-:W-:Y:S01]  /*0810*/  NOP ;  /* 0x0000000000007918 */ /* 0x018fe20000000000 */
.L_x_10:
[----:B------:R-:W-:Y:S05]  /*0820*/  BSYNC.RECONVERGENT B0 ;  /* 0x0000000000007941 */ /* 0x000fea0003800200 */
.L_x_9:
[----:B------:R-:W3:Y:S01]  /*0830*/  SHFL.IDX PT, R0, R50, RZ, 0x1f ;  /* 0x00001fff32007589 */ /* 0x000ee200000e0000 */
[----:B------:R-:W-:Y:S01]  /*0840*/  NOP ;  /* 0x0000000000007918 */ /* 0x000fe20000000000 */
[----:B---3--:R-:W-:-:S13]  /*0850*/  ISETP.NE.AND P0, PT, R0, 0x1, PT ;  /* 0x000000010000780c */ /* 0x008fda0003f05270 */
[----:B------:R-:W-:Y:S05]  /*0860*/  @P0 BRA `(.L_x_11) ;  /* 0x0000000000580947 */ /* 0x000fea0003800000 */
[----:B------:R-:W3:Y:S01]  /*0870*/  S2UR UR5, SR_CgaCtaId ;  /* 0x00000000000579c3 */ /* 0x000ee20000008800 */
[----:B------:R-:W-:Y:S01]  /*0880*/  UMOV UR4, 0x400 ;  /* 0x0000040000047882 */ /* 0x000fe20000000000 */
[----:B------:R-:W-:Y:S01]  /*0890*/  UMOV UR8, 0x20 ;  /* 0x0000002000087882 */ /* 0x000fe20000000000 */
[----:B------:R-:W-:Y:S01]  /*08a0*/  UMOV UR6, 0x80 ;  /* 0x0000008000067882 */ /* 0x000fe20000000000 */
[----:B------:R-:W-:-:S04]  /*08b0*/  UIADD3 UR8, UPT, UPT, -UR8, 0x100000, URZ ;  /* 0x0010000008087890 */ /* 0x000fc8000fffe1ff */
[----:B------:R-:W-:Y:S02]  /*08c0*/  USHF.L.U32 UR9, UR8, 0xb, URZ ;  /* 0x0000000b08097899 */ /* 0x000fe400080006ff */
[----:B------:R-:W-:Y:S02]  /*08d0*/  USHF.L.U32 UR8, UR8, 0x1, URZ ;  /* 0x0000000108087899 */ /* 0x000fe400080006ff */
[----:B------:R-:W-:-:S04]  /*08e0*/  UIADD3 UR6, UPT, UPT, -UR6, 0x100000, URZ ;  /* 0x0010000006067890 */ /* 0x000fc8000fffe1ff */
[----:B------:R-:W-:Y:S02]  /*08f0*/  USHF.L.U32 UR7, UR6, 0xb, URZ ;  /* 0x0000000b06077899 */ /* 0x000fe400080006ff */
[----:B------:R-:W-:Y:S01]  /*0900*/  USHF.L.U32 UR6, UR6, 0x1, URZ ;  /* 0x0000000106067899 */ /* 0x000fe200080006ff */
[----:B------:R-:W-:Y:S01]  /*0910*/  ELECT P0, URZ, PT ;  /* 0x0000000000ff782f */ /* 0x000fe20003800000 */
[----:B---3--:R-:W-:Y:S01]  /*0920*/  ULEA UR4, UR5, UR4, 0x18 ;  /* 0x0000000405047291 */ /* 0x008fe2000f8ec0ff */
[----:B------:R-:W3:Y:S11]  /*0930*/  FENCE.VIEW.ASYNC.S ;  /* 0x00000000000073c6 */ /* 0x000ef60000000000 */
[----:B---3--:R3:W4:Y:S01]  /*0940*/  SYNCS.EXCH.64 URZ, [UR4+0xd0], UR8 ;  /* 0x0000d00804ff75b2 */ /* 0x0087220008000100 */
[----:B------:R3:W1:Y:S01]  /*0950*/  SYNCS.EXCH.64 URZ, [UR4+0xf0], UR6 ;  /* 0x0000f00604ff75b2 */ /* 0x0006620008000100 */
[----:B------:R3:W1:Y:S01]  /*0960*/  SYNCS.EXCH.64 URZ, [UR4+0xd8], UR8 ;  /* 0x0000d80804ff75b2 */ /* 0x0006620008000100 */
[----:B------:R3:W1:Y:S01]  /*0970*/  SYNCS.EXCH.64 URZ, [UR4+0xf8], UR6 ;  /* 0x0000f80604ff75b2 */ /* 0x0006620008000100 */
[----:B------:R3:W1:Y:S01]  /*0980*/  SYNCS.EXCH.64 URZ, [UR4+0xe0], UR8 ;  /* 0x0000e00804ff75b2 */ /* 0x0006620008000100 */
[----:B------:R3:W1:Y:S01]  /*0990*/  SYNCS.EXCH.64 URZ, [UR4+0x100], UR6 ;  /* 0x0001000604ff75b2 */ /* 0x0006620008000100 */
[----:B------:R3:W1:Y:S01]  /*09a0*/  SYNCS.EXCH.64 URZ, [UR4+0xe8], UR8 ;  /* 0x0000e80804ff75b2 */ /* 0x0006620008000100 */
[----:B------:R3:W1:Y:S01]  /*09b0*/  SYNCS.EXCH.64 URZ, [UR4+0x108], UR6 ;  /* 0x0001080604ff75b2 */ /* 0x0006620008000100 */
[----:B------:R-:W-:Y:S01]  /*09c0*/  NOP ;  /* 0x0000000000007918 */ /* 0x000fe20000000000 */
.L_x_11:
[----:B------:R-:W2:Y:S01]  /*09d0*/  SHFL.IDX PT, R0, R50, RZ, 0x1f ;  /* 0x00001fff32007589 */ /* 0x000ea200000e0000 */
[----:B------:R-:W-:Y:S01]  /*09e0*/  NOP ;  /* 0x0000000000007918 */ /* 0x000fe20000000000 */
[----:B--2---:R-:W-:-:S13]  /*09f0*/  ISETP.NE.AND P0, PT, R0, 0x3, PT ;  /* 0x000000030000780c */ /* 0x004fda0003f05270 */
[----:B------:R-:W-:Y:S05]  /*0a00*/  @P0 BRA `(.L_x_12) ;  /* 0x0000000000300947 */ /* 0x000fea0003800000 */
[----:B------:R-:W2:Y:S01]  /*0a10*/  S2UR UR5, SR_CgaCtaId ;  /* 0x00000000000579c3 */ /* 0x000ea20000008800 */
[----:B---3--:R-:W-:Y:S01]  /*0a20*/  UMOV UR4, 0x400 ;  /* 0x0000040000047882 */ /* 0x008fe20000000000 */
[----:B------:R-:W-:Y:S01]  /*0a30*/  UMOV UR6, 0x20 ;  /* 0x0000002000067882 */ /* 0x000fe20000000000 */
[----:B------:R-:W-:Y:S01]  /*0a40*/  ELECT P0, URZ, PT ;  /* 0x0000000000ff782f */ /* 0x000fe20003800000 */
[----:B------:R-:W-:-:S04]  /*0a50*/  UIADD3 UR6, UPT, UPT, -UR6, 0x100000, URZ ;  /* 0x0010000006067890 */ /* 0x000fc8000fffe1ff */
[----:B------:R-:W-:Y:S02]  /*0a60*/  USHF.L.U32 UR7, UR6, 0xb, URZ ;  /* 0x0000000b06077899 */ /* 0x000fe400080006ff */
[----:B------:R-:W-:Y:S02]  /*0a70*/  USHF.L.U32 UR6, UR6, 0x1, URZ ;  /* 0x0000000106067899 */ /* 0x000fe400080006ff */
[----:B--2---:R-:W-:Y:S01]  /*0a80*/  ULEA UR4, UR5, UR4, 0x18 ;  /* 0x0000000405047291 */ /* 0x004fe2000f8ec0ff */
[----:B------:R-:W2:Y:S11]  /*0a90*/  FENCE.VIEW.ASYNC.S ;  /* 0x00000000000073c6 */ /* 0x000eb60000000000 */
[----:B--2---:R2:W3:Y:S01]  /*0aa0*/  SYNCS.EXCH.64 URZ, [UR4+0x110], UR6 ;  /* 0x0001100604ff75b2 */ /* 0x0044e20008000100 */
[----:B------:R2:W1:Y:S01]  /*0ab0*/  SYNCS.EXCH.64 URZ, [UR4+0x118], UR6 ;  /* 0x0001180604ff75b2 */ /* 0x0004620008000100 */
[----:B------:R-:W-:Y:S01]  /*0ac0*/  NOP ;  /* 0x0000000000007918 */ /* 0x000fe20000000000 */
.L_x_12:
[----:B------:R-:W4:Y:S01]  /*0ad0*/  SHFL.IDX PT, R0, R50, RZ, 0x1f ;  /* 0x00001fff32007589 */ /* 0x000f2200000e0000 */
[----:B------:R-:W-:Y:S01]  /*0ae0*/  NOP ;  /* 0x0000000000007918 */ /* 0x000fe20000000000 */
[----:B----4-:R-:W-:-:S13]  /*0af0*/  ISETP.NE.AND P0, PT, R0, 0x4, PT ;  /* 0x000000040000780c */ /* 0x010fda0003f05270 */
[----:B------:R-:W-:Y:S05]  /*0b00*/  @P0 BRA `(.L_x_13) ;  /* 0x0000000000440947 */ /* 0x000fea0003800000 */
[----:B------:R-:W4:Y:S01]  /*0b10*/  S2UR UR5, SR_CgaCtaId ;  /* 0x00000000000579c3 */ /* 0x000f220000008800 */
[----:B--23--:R-:W-:Y:S01]  /*0b20*/  UMOV UR4, 0x1e0 ;  /* 0x000001e000047882 */ /* 0x00cfe20000000000 */
[----:B------:R-:W-:Y:S01]  /*0b30*/  UMOV UR6, 0x400 ;  /* 0x0000040000067882 */ /* 0x000fe20000000000 */
[----:B------:R-:W-:Y:S01]  /*0b40*/  USEL UR4, UR4, 0x1a0, UP3 ;  /* 0x000001a004047887 */ /* 0x000fe20009800000 */
[----:B------:R-:W-:Y:S01]  /*0b50*/  UMOV UR8, 0x1 ;  /* 0x0000000100087882 */ /* 0x000fe20000000000 */
[----:B------:R-:W-:Y:S01]  /*0b60*/  ELECT P0, URZ, PT ;  /* 0x0000000000ff782f */ /* 0x000fe20003800000 */
[----:B------:R-:W-:-:S04]  /*0b70*/  UIADD3 UR8, UPT, UPT, -UR8, 0x100000, URZ ;  /* 0x0010000008087890 */ /* 0x000fc8000fffe1ff */
[----:B------:R-:W-:Y:S02]  /*0b80*/  USHF.L.U32 UR9, UR8, 0xb, URZ ;  /* 0x0000000b08097899 */ /* 0x000fe400080006ff */
[----:B------:R-:W-:Y:S02]  /*0b90*/  USHF.L.U32 UR8, UR8, 0x1, URZ ;  /* 0x0000000108087899 */ /* 0x000fe400080006ff */
[----:B----4-:R-:W-:Y:S02]  /*0ba0*/  ULEA UR6, UR5, UR6, 0x18 ;  /* 0x0000000605067291 */ /* 0x010fe4000f8ec0ff */
[----:B------:R-:W-:-:S04]  /*0bb0*/  UIADD3 UR4, UPT, UPT, -UR4, 0x100000, URZ ;  /* 0x0010000004047890 */ /* 0x000fc8000fffe1ff */
[----:B------:R-:W-:Y:S02]  /*0bc0*/  USHF.L.U32 UR5, UR4, 0xb, URZ ;  /* 0x0000000b04057899 */ /* 0x000fe400080006ff */
[----:B------:R-:W-:Y:S01]  /*0bd0*/  USHF.L.U32 UR4, UR4, 0x1, URZ ;  /* 0x0000000104047899 */ /* 0x000fe200080006ff */
[----:B------:R-:W2:Y:S03]  /*0be0*/  FENCE.VIEW.ASYNC.S ;  /* 0x00000000000073c6 */ /* 0x000ea60000000000 */
[----:B--2---:R4:W2:Y:S08]  /*0bf0*/  SYNCS.EXCH.64 URZ, [UR6+0x120], UR8 ;  /* 0x0001200806ff75b2 */ /* 0x0048b00008000100 */
[----:B------:R4:W3:Y:S02]  /*0c00*/  SYNCS.EXCH.64 URZ, [UR6+0x128], UR4 ;  /* 0x0001280406ff75b2 */ /* 0x0008e40008000100 */
[----:B----4-:R-:W-:Y:S01]  /*0c10*/  NOP ;  /* 0x0000000000007918 */ /* 0x010fe20000000000 */
.L_x_13:
[----:B------:R-:W4:Y:S01]  /*0c20*/  SHFL.IDX PT, R0, R50, RZ, 0x1f ;  /* 0x00001fff32007589 */ /* 0x000f2200000e0000 */
[----:B------:R-:W-:Y:S01]  /*0c30*/  ISETP.NE.OR P1, PT, RZ, UR18, !P1 ;  /* 0x00000012ff007c0c */ /* 0x000fe2000cf25670 */
[----:B------:R-:W-:Y:S01]  /*0c40*/  NOP ;  /* 0x0000000000007918 */ /* 0x000fe20000000000 */
[----:B----4-:R-:W-:-:S13]  /*0c50*/  ISETP.NE.AND P0, PT, R0, 0x5, PT ;  /* 0x000000050000780c */ /* 0x010fda0003f05270 */
[----:B------:R-:W-:Y:S05]  /*0c60*/  @P0 BRA `(.L_x_14) ;  /* 0x0000000000480947 */ /* 0x000fea0003800000 */
[----:B------:R-:W4:Y:S01]  /*0c70*/  S2UR UR5, SR_CgaCtaId ;  /* 0x00000000000579c3 */ /* 0x000f220000008800 */
[----:B--23--:R-:W-:Y:S01]  /*0c80*/  UMOV UR4, 0x400 ;  /* 0x0000040000047882 */ /* 0x00cfe20000000000 */
        /* <DEDUP_REMOVED lines=9> */
[----:B----4-:R-:W-:Y:S01]  /*0d20*/  ULEA UR4, UR5, UR4, 0x18 ;  /* 0x0000000405047291 */ /* 0x010fe2000f8ec0ff */
[----:B------:R-:W2:Y:S11]  /*0d30*/  FENCE.VIEW.ASYNC.S ;  /* 0x00000000000073c6 */ /* 0x000eb60000000000 */
[----:B--2---:R4:W2:Y:S01]  /*0d40*/  SYNCS.EXCH.64 URZ, [UR4+0x130], UR6 ;  /* 0x0001300604ff75b2 */ /* 0x0048a20008000100 */
[----:B------:R4:W3:Y:S01]  /*0d50*/  SYNCS.EXCH.64 URZ, [UR4+0x140], UR8 ;  /* 0x0001400804ff75b2 */ /* 0x0008e20008000100 */
[----:B------:R4:W1:Y:S01]  /*0d60*/  SYNCS.EXCH.64 URZ, [UR4+0x138], UR6 ;  /* 0x0001380604ff75b2 */ /* 0x0008620008000100 */
[----:B------:R4:W1:Y:S02]  /*0d70*/  SYNCS.EXCH.64 URZ, [UR4+0x148], UR8 ;  /* 0x0001480804ff75b2 */ /* 0x0008640008000100 */
[----:B----4-:R-:W-:Y:S01]  /*0d80*/  NOP ;  /* 0x0000000000007918 */ /* 0x010fe20000000000 */
.L_x_14:
[----:B--23--:R-:W2:Y:S01]  /*0d90*/  S2UR UR7, SR_CgaCtaId ;  /* 0x00000000000779c3 */ /* 0x00cea20000008800 */
[----:B------:R-:W-:Y:S01]  /*0da0*/  VOTEU.ALL UP0, P1 ;  /* 0x0000000000ff7886 */ /* 0x000fe20000800000 */
[----:B------:R-:W-:Y:S01]  /*0db0*/  UMOV UR4, 0x20 ;  /* 0x0000002000047882 */ /* 0x000fe20000000000 */
[----:B------:R-:W-:Y:S01]  /*0dc0*/  NOP ;  /* 0x0000000000007918 */ /* 0x000fe20000000000 */
[----:B------:R-:W-:Y:S01]  /*0dd0*/  LOP3.LUT R3, R59, 0x1f, RZ, 0xc0, !PT ;  /* 0x0000001f3b037812 */ /* 0x000fe200078ec0ff */
[----:B------:R-:W-:Y:S01]  /*0de0*/  UISETP.NE.AND UP4, UPT, UR18, URZ, UPT ;  /* 0x000000ff1200728c */ /* 0x000fe2000bf85270 */
[----:B------:R-:W-:Y:S01]  /*0df0*/  @!UP0 UMOV UR6, 0x400 ;  /* 0x0000040000068882 */ /* 0x000fe20000000000 */
[----:B------:R-:W-:-:S04]  /*0e00*/  @!UP0 UIADD3 UR4, UPT, UPT, -UR4, 0x100000, URZ ;  /* 0x0010000004048890 */ /* 0x000fc8000fffe1ff */
[----:B------:R-:W-:Y:S02]  /*0e10*/  @!UP0 USHF.L.U32 UR5, UR4, 0xb, URZ ;  /* 0x0000000b04058899 */ /* 0x000fe400080006ff */
[----:B------:R-:W-:Y:S02]  /*0e20*/  @!UP0 USHF.L.U32 UR4, UR4, 0x1, URZ ;  /* 0x0000000104048899 */ /* 0x000fe400080006ff */
[----:B--2---:R-:W-:Y:S01]  /*0e30*/  @!UP0 ULEA UR6, UR7, UR6, 0x18 ;  /* 0x0000000607068291 */ /* 0x004fe2000f8ec0ff */
[----:B------:R-:W2:Y:S01]  /*0e40*/  LDCU UR7, c[0x0][0x36c] ;  /* 0x00006d80ff0777ac */ /* 0x000ea20008000800 */
[----:B------:R-:W-:Y:S01]  /*0e50*/  VOTEU.ALL UP0, P1 ;  /* 0x0000000000ff7886 */ /* 0x000fe20000800000 */
[----:B------:R-:W3:Y:S09]  /*0e60*/  FENCE.VIEW.ASYNC.S ;  /* 0x00000000000073c6 */ /* 0x000ef20000000000 */
[----:B---3--:R3:W4:Y:S01]  /*0e70*/  @!UP0 SYNCS.EXCH.64 URZ, [UR6+0x150], UR4 ;  /* 0x0001500406ff85b2 */ /* 0x0087220008000100 */
[----:B--2---:R-:W-:-:S09]  /*0e80*/  UISETP.EQ.U32.AND UP6, UPT, UR7, 0x1, UPT ;  /* 0x000000010700788c */ /* 0x004fd2000bfc2070 */
[----:B---3--:R-:W-:Y:S05]  /*0e90*/  BRA.U !UP6, `(.L_x_15) ;  /* 0x000000010e087547 */ /* 0x008fea000b800000 */
[----:B-1--4-:R-:W-:Y:S01]  /*0ea0*/  UCGABAR_ARV ;  /* 0x00000000000079c7 */ /* 0x012fe20008000000 */
[----:B------:R-:W-:Y:S05]  /*0eb0*/  BRA `(.L_x_16) ;  /* 0x0000000000047947 */ /* 0x000fea0003800000 */
.L_x_15:
[----:B-1--4-:R-:W-:Y:S01]  /*0ec0*/  NOP ;  /* 0x0000000000007918 */ /* 0x012fe20000000000 */
.L_x_16:
[----:B------:R-:W1:Y:S01]  /*0ed0*/  S2UR UR22, SR_CTAID.X ;  /* 0x00000000001679c3 */ /* 0x000e620000002500 */
[----:B------:R-:W-:-:S05]  /*0ee0*/  CS2R.32 R52, SR_CgaSize ;  /* 0x0000000000347805 */ /* 0x000fca0000008a00 */
[----:B------:R-:W-:-:S05]  /*0ef0*/  IMAD R52, R52, -0xa0, RZ ;  /* 0xffffff6034347824 */ /* 0x000fca00078e02ff */
[----:B------:R-:W-:-:S14]  /*0f00*/  R2UR UR5, R52 ;  /* 0x00000000340572ca */ /* 0x000fdc00000e0000 */
[----:B------:R-:W2:Y:S01]  /*0f10*/  LDCU UR5, c[0x0][UR5+0x2b0] ;  /* 0x00005600050577ac */ /* 0x000ea20008000800 */
[----:B------:R-:W-:-:S05]  /*0f20*/  CS2R.32 R52, SR_CgaSize ;  /* 0x0000000000347805 */ /* 0x000fca0000008a00 */
[----:B------:R-:W-:-:S05]  /*0f30*/  IMAD R52, R52, -0xa0, RZ ;  /* 0xffffff6034347824 */ /* 0x000fca00078e02ff */
[----:B------:R-:W-:-:S14]  /*0f40*/  R2UR UR4, R52 ;  /* 0x00000000340472ca */ /* 0x000fdc00000e0000 */
[----:B------:R-:W3:Y:S01]  /*0f50*/  LDCU UR4, c[0x0][UR4+0x2b4] ;  /* 0x00005680040477ac */ /* 0x000ee20008000800 */
[----:B------:R-:W4:Y:S01]  /*0f60*/  S2UR UR19, SR_CTAID.Y ;  /* 0x00000000001379c3 */ /* 0x000f220000002600 */
[----:B------:R-:W-:-:S05]  /*0f70*/  CS2R.32 R52, SR_CgaSize ;  /* 0x0000000000347805 */ /* 0x000fca0000008a00 */
[----:B------:R-:W-:-:S05]  /*0f80*/  IMAD R52, R52, -0xa0, RZ ;  /* 0xffffff6034347824 */ /* 0x000fca00078e02ff */
[----:B------:R-:W-:-:S14]  /*0f90*/  R2UR UR7, R52 ;  /* 0x00000000340772ca */ /* 0x000fdc00000e0000 */
[----:B------:R-:W3:Y:S01]  /*0fa0*/  LDCU UR7, c[0x0][UR7+0x2a0] ;  /* 0x00005400070777ac */ /* 0x000ee20008000800 */
[----:B------:R-:W-:-:S05]  /*0fb0*/  CS2R.32 R52, SR_CgaSize ;  /* 0x0000000000347805 */ /* 0x000fca0000008a00 */
[----:B------:R-:W-:-:S05]  /*0fc0*/  IMAD R52, R52, -0xa0, RZ ;  /* 0xffffff6034347824 */ /* 0x000fca00078e02ff */
[----:B------:R-:W-:-:S14]  /*0fd0*/  R2UR UR8, R52 ;  /* 0x00000000340872ca */ /* 0x000fdc00000e0000 */
[----:B------:R-:W3:Y:S01]  /*0fe0*/  LDCU UR8, c[0x0][UR8+0x2a4] ;  /* 0x00005480080877ac */ /* 0x000ee20008000800 */
[----:B------:R-:W3:Y:S01]  /*0ff0*/  LDCU UR20, c[0x0][0xb24] ;  /* 0x00016480ff1477ac */ /* 0x000ee20008000800 */
[----:B------:R-:W3:Y:S01]  /*1000*/  LDCU UR39, c[0x0][0xb24] ;  /* 0x00016480ff2777ac */ /* 0x000ee20008000800 */
[----:B-1----:R-:W-:Y:S01]  /*1010*/  I2FP.F32.U32 R2, UR22 ;  /* 0x0000001600027c45 */ /* 0x002fe20008201000 */
[----:B------:R-:W1:Y:S04]  /*1020*/  LDCU UR24, c[0x0][0xb30] ;  /* 0x00016600ff1877ac */ /* 0x000e680008000800 */
[----:B--2---:R-:W-:Y:S01]  /*1030*/  FMUL R2, R2, UR5 ;  /* 0x0000000502027c20 */ /* 0x004fe20008400000 */
[----:B----4-:R-:W-:-:S05]  /*1040*/  I2FP.F32.U32 R0, UR19 ;  /* 0x0000001300007c45 */ /* 0x010fca0008201000 */
[----:B------:R-:W2:Y:S01]  /*1050*/  F2I.U32.TRUNC.NTZ R2, R2 ;  /* 0x0000000200027305 */ /* 0x000ea2000020f000 */
[----:B---3--:R-:W-:-:S07]  /*1060*/  FMUL R0, R0, UR4 ;  /* 0x0000000400007c20 */ /* 0x008fce0008400000 */
[----:B------:R-:W3:Y:S01]  /*1070*/  F2I.U32.TRUNC.NTZ R0, R0 ;  /* 0x0000000000007305 */ /* 0x000ee2000020f000 */
[----:B--2---:R-:W-:Y:S02]  /*1080*/  R2UR UR4, R2 ;  /* 0x00000000020472ca */ /* 0x004fe400000e0000 */
[----:B------:R-:W-:Y:S02]  /*1090*/  PRMT R2, RZ, 0x7610, R2 ;  /* 0x00007610ff027816 */ /* 0x000fe40000000002 */
[----:B---3--:R-:W-:Y:S02]  /*10a0*/  R2UR UR6, R0 ;  /* 0x00000000000672ca */ /* 0x008fe400000e0000 */
[----:B------:R-:W-:-:S07]  /*10b0*/  PRMT R0, RZ, 0x7610, R0 ;  /* 0x00007610ff007816 */ /* 0x000fce0000000000 */
[----:B------:R-:W-:-:S04]  /*10c0*/  UIADD3 UR5, UPT, UPT, -UR4, URZ, URZ ;  /* 0x000000ff04057290 */ /* 0x000fc8000fffe1ff */
[----:B------:R-:W-:Y:S02]  /*10d0*/  UIMAD UR5, UR7, UR5, UR22 ;  /* 0x00000005070572a4 */ /* 0x000fe4000f8e0216 */
[----:B------:R-:W-:-:S04]  /*10e0*/  UIADD3 UR4, UPT, UPT, -UR6, URZ, URZ ;  /* 0x000000ff06047290 */ /* 0x000fc8000fffe1ff */
[----:B------:R-:W-:Y:S01]  /*10f0*/  IMAD.U32 R52, RZ, RZ, UR5 ;  /* 0x00000005ff347e24 */ /* 0x000fe2000f8e00ff */
[----:B------:R-:W-:-:S06]  /*1100*/  UIMAD UR4, UR8, UR4, UR19 ;  /* 0x00000004080472a4 */ /* 0x000fcc000f8e0213 */
[----:B------:R-:W-:Y:S01]  /*1110*/  IMAD.U32 R51, RZ, RZ, UR4 ;  /* 0x00000004ff337e24 */ /* 0x000fe2000f8e00ff */
[----:B-1----:R-:W-:Y:S06]  /*1120*/  BRA.U UP4, `(.L_x_17) ;  /* 0x0000000104307547 */ /* 0x002fec000b800000 */
[----:B------:R-:W-:Y:S01]  /*1130*/  R2UR UR5, R51 ;  /* 0x00000000330572ca */ /* 0x000fe200000e0000 */
[----:B------:R-:W-:Y:S01]  /*1140*/  UMOV UR7, 0x3 ;  /* 0x0000000300077882 */ /* 0x000fe20000000000 */
[----:B------:R-:W-:-:S11]  /*1150*/  R2UR UR4, R52 ;  /* 0x00000000340472ca */ /* 0x000fd600000e0000 */
[----:B------:R-:W-:-:S04]  /*1160*/  UISETP.NE.AND UP0, UPT, UR5, URZ, UPT ;  /* 0x000000ff0500728c */ /* 0x000fc8000bf05270 */
[----:B------:R-:W-:Y:S02]  /*1170*/  UISETP.LT.U32.OR UP0, UPT, UR4, 0x2, !UP0 ;  /* 0x000000020400788c */ /* 0x000fe4000c701470 */
[----:B------:R-:W-:Y:S02]  /*1180*/  ULOP3.LUT UR4, UR4, 0xfffffffe, URZ, 0xc0, !UPT ;  /* 0xfffffffe04047892 */ /* 0x000fe4000f8ec0ff */
[----:B------:R-:W-:Y:S02]  /*1190*/  USEL UR6, URZ, 0x1, !UP0 ;  /* 0x00000001ff067887 */ /* 0x000fe4000c000000 */
[----:B------:R-:W-:Y:S02]  /*11a0*/  USEL UR5, URZ, 0x2, !UP0 ;  /* 0x00000002ff057887 */ /* 0x000fe4000c000000 */
[----:B------:R-:W-:Y:S02]  /*11b0*/  USHF.L.U32 UR4, UR7, UR4, URZ ;  /* 0x0000000407047299 */ /* 0x000fe400080006ff */
[----:B------:R-:W-:-:S04]  /*11c0*/  UIADD3 UR5, UPT, UPT, UR6, UR5, URZ ;  /* 0x0000000506057290 */ /* 0x000fc8000fffe0ff */
[----:B------:R-:W-:Y:S02]  /*11d0*/  IMAD.U32 R0, RZ, RZ, UR4 ;  /* 0x00000004ff007e24 */ /* 0x000fe4000f8e00ff */
[----:B------:R-:W-:-:S07]  /*11e0*/  IMAD.U32 R2, RZ, RZ, UR5 ;  /* 0x00000005ff027e24 */ /* 0x000fce000f8e00ff */
.L_x_17:
[----:B------:R-:W1:Y:S01]  /*11f0*/  S2UR UR51, SR_CTAID.Z ;  /* 0x00000000003379c3 */ /* 0x000e620000002700 */
[----:B------:R-:W-:Y:S01]  /*1200*/  UISETP.GE.AND UP0, UPT, UR20, 0x1, UPT ;  /* 0x000000011400788c */ /* 0x000fe2000bf06270 */
[----:B------:R-:W-:-:S08]  /*1210*/  UMOV UR21, UR22 ;  /* 0x0000001600157c82 */ /* 0x000fd00008000000 */
[----:B------:R-:W-:Y:S05]  /*1220*/  BRA.U !UP0, `(.L_x_18) ;  /* 0x0000000108d47547 */ /* 0x000fea000b800000 */
[----:B------:R-:W2:Y:S01]  /*1230*/  LDCU.128 UR12, c[0x0][0xb10] ;  /* 0x00016200ff0c77ac */ /* 0x000ea20008000c00 */
[----:B------:R-:W3:Y:S01]  /*1240*/  LDCU UR23, c[0x0][0xb0c] ;  /* 0x00016180ff1777ac */ /* 0x000ee20008000800 */
[----:B------:R-:W4:Y:S01]  /*1250*/  LDCU UR6, c[0x0][0x370] ;  /* 0x00006e00ff0677ac */ /* 0x000f220008000800 */
[----:B------:R-:W1:Y:S01]  /*1260*/  LDCU UR7, c[0x0][0x374] ;  /* 0x00006e80ff0777ac */ /* 0x000e620008000800 */
[----:B------:R-:W1:Y:S01]  /*1270*/  LDCU UR21, c[0x0][0xb20] ;  /* 0x00016400ff1577ac */ /* 0x000e620008000800 */
[----:B--2---:R-:W-:Y:S02]  /*1280*/  UIMAD.WIDE.U32 UR4, UR22, UR12, URZ ;  /* 0x0000000c160472a5 */ /* 0x004fe4000f8e00ff */
[----:B---3--:R-:W-:Y:S01]  /*1290*/  UISETP.NE.AND UP0, UPT, UR23, 0x1, UPT ;  /* 0x000000011700788c */ /* 0x008fe2000bf05270 */
[----:B------:R-:W2:Y:S01]  /*12a0*/  LDCU.64 UR8, c[0x0][0xb28] ;  /* 0x00016500ff0877ac */ /* 0x000ea20008000a00 */
[----:B----4-:R-:W-:-:S03]  /*12b0*/  UIMAD.WIDE.U32 UR10, UR6, UR12, URZ ;  /* 0x0000000c060a72a5 */ /* 0x010fc6000f8e00ff */
[----:B------:R-:W-:Y:S01]  /*12c0*/  UMOV UR4, UR5 ;  /* 0x0000000500047c82 */ /* 0x000fe20008000000 */
[----:B------:R-:W-:Y:S02]  /*12d0*/  UISETP.NE.AND UP2, UPT, UR20, 0x1, UPT ;  /* 0x000000011400788c */ /* 0x000fe4000bf45270 */
[----:B------:R-:W-:Y:S01]  /*12e0*/  USHF.R.U32.HI UR4, URZ, UR13, UR4 ;  /* 0x0000000dff047299 */ /* 0x000fe20008011604 */
[----:B------:R-:W-:Y:S01]  /*12f0*/  UMOV UR10, UR11 ;  /* 0x0000000b000a7c82 */ /* 0x000fe20008000000 */
[----:B------:R-:W-:Y:S02]  /*1300*/  UIMAD.WIDE.U32 UR16, UR19, UR15, URZ ;  /* 0x0000000f131072a5 */ /* 0x000fe4000f8e00ff */
[----:B------:R-:W-:Y:S02]  /*1310*/  USEL UR5, UR22, UR4, !UP0 ;  /* 0x0000000416057287 */ /* 0x000fe4000c000000 */
[----:B------:R-:W-:Y:S02]  /*1320*/  @UP0 USHF.R.U32.HI UR6, URZ, UR13, UR10 ;  /* 0x0000000dff060299 */ /* 0x000fe4000801160a */
[----:B------:R-:W-:-:S02]  /*1330*/  UISETP.NE.AND UP0, UPT, UR14, 0x1, UPT ;  /* 0x000000010e00788c */ /* 0x000fc4000bf05270 */
[----:B-1----:R-:W-:Y:S02]  /*1340*/  UIMAD.WIDE.U32 UR10, UR7, UR15, URZ ;  /* 0x0000000f070a72a5 */ /* 0x002fe4000f8e00ff */
[----:B--2---:R-:W-:Y:S01]  /*1350*/  UIMAD.WIDE.U32 UR12, UR6, UR8, URZ ;  /* 0x00000008060c72a5 */ /* 0x004fe2000f8e00ff */
[----:B------:R-:W-:Y:S02]  /*1360*/  UMOV UR4, UR17 ;  /* 0x0000001100047c82 */ /* 0x000fe40008000000 */
[----:B------:R-:W-:Y:S02]  /*1370*/  USHF.R.U32.HI UR4, URZ, UR21, UR4 ;  /* 0x00000015ff047299 */ /* 0x000fe40008011604 */
[----:B------:R-:W-:Y:S02]  /*1380*/  UMOV UR10, UR11 ;  /* 0x0000000b000a7c82 */ /* 0x000fe40008000000 */
[----:B------:R-:W-:Y:S01]  /*1390*/  UMOV UR12, UR13 ;  /* 0x0000000d000c7c82 */ /* 0x000fe20008000000 */
[----:B------:R-:W-:-:S02]  /*13a0*/  @UP0 USHF.R.U32.HI UR7, URZ, UR21, UR10 ;  /* 0x00000015ff070299 */ /* 0x000fc4000801160a */
[----:B------:R-:W-:Y:S02]  /*13b0*/  USEL UR4, UR19, UR4, !UP0 ;  /* 0x0000000413047287 */ /* 0x000fe4000c000000 */
[----:B------:R-:W-:Y:S02]  /*13c0*/  UIMAD.WIDE.U32 UR10, UR7, UR8, URZ ;  /* 0x00000008070a72a5 */ /* 0x000fe4000f8e00ff */
[----:B------:R-:W-:Y:S02]  /*13d0*/  @UP2 USHF.R.U32.HI UR6, URZ, UR9, UR12 ;  /* 0x00000009ff062299 */ /* 0x000fe4000801160c */
[----:B------:R-:W-:Y:S02]  /*13e0*/  UIMAD.WIDE.U32 UR12, UR4, UR8, URZ ;  /* 0x00000008040c72a5 */ /* 0x000fe4000f8e00ff */
[----:B------:R-:W-:Y:S01]  /*13f0*/  UIADD3 UR21, UPT, UPT, -UR5, URZ, URZ ;  /* 0x000000ff05157290 */ /* 0x000fe2000fffe1ff */
[----:B------:R-:W-:Y:S02]  /*1400*/  UMOV UR10, UR11 ;  /* 0x0000000b000a7c82 */ /* 0x000fe40008000000 */
[----:B------:R-:W-:-:S02]  /*1410*/  @UP2 USHF.R.U32.HI UR7, URZ, UR9, UR10 ;  /* 0x00000009ff072299 */ /* 0x000fc4000801160a */
[----:B------:R-:W-:Y:S02]  /*1420*/  UIMAD UR10, UR6, UR20, URZ ;  /* 0x00000014060a72a4 */ /* 0x000fe4000f8e02ff */
[----:B------:R-:W-:Y:S02]  /*1430*/  UIMAD UR7, UR7, UR20, URZ ;  /* 0x00000014070772a4 */ /* 0x000fe4000f8e02ff */
[----:B------:R-:W-:Y:S02]  /*1440*/  UIMAD UR21, UR23, UR21, UR22 ;  /* 0x00000015171572a4 */ /* 0x000fe4000f8e0216 */
[----:B------:R-:W-:-:S03]  /*1450*/  UISETP.GE.AND UP0, UPT, UR4, UR7, UPT ;  /* 0x000000070400728c */ /* 0x000fc6000bf06270 */
[----:B------:R-:W-:Y:S01]  /*1460*/  UMOV UR7, UR13 ;  /* 0x0000000d00077c82 */ /* 0x000fe20008000000 */
[----:B------:R-:W-:Y:S02]  /*1470*/  UISETP.GE.OR UP0, UPT, UR5, UR10, UP0 ;  /* 0x0000000a0500728c */ /* 0x000fe40008706670 */
[----:B------:R-:W-:Y:S02]  /*1480*/  UIMAD.WIDE.U32 UR10, UR5, UR8, URZ ;  /* 0x00000008050a72a5 */ /* 0x000fe4000f8e00ff */
[----:B------:R-:W-:Y:S02]  /*1490*/  USHF.R.U32.HI UR7, URZ, UR9, UR7 ;  /* 0x00000009ff077299 */ /* 0x000fe40008011607 */
[----:B------:R-:W-:Y:S02]  /*14a0*/  UIADD3 UR10, UPT, UPT, -UR4, URZ, URZ ;  /* 0x000000ff040a7290 */ /* 0x000fe4000fffe1ff */
[----:B------:R-:W-:Y:S02]  /*14b0*/  USEL UR7, UR4, UR7, !UP2 ;  /* 0x0000000704077287 */ /* 0x000fe4000d000000 */
[----:B------:R-:W-:Y:S01]  /*14c0*/  UIMAD UR10, UR14, UR10, UR19 ;  /* 0x0000000a0e0a72a4 */ /* 0x000fe2000f8e0213 */
[----:B------:R-:W-:-:S02]  /*14d0*/  @!UP0 UMOV UR8, UR11 ;  /* 0x0000000b00088c82 */ /* 0x000fc40008000000 */
[----:B------:R-:W-:Y:S02]  /*14e0*/  @!UP0 USHF.R.U32.HI UR8, URZ, UR9, UR8 ;  /* 0x00000009ff088299 */ /* 0x000fe40008011608 */
[----:B------:R-:W-:Y:S02]  /*14f0*/  UIADD3 UR9, UPT, UPT, -UR7, URZ, URZ ;  /* 0x000000ff07097290 */ /* 0x000fe4000fffe1ff */
[----:B------:R-:W-:Y:S02]  /*1500*/  @!UP0 USEL UR8, UR5, UR8, !UP2 ;  /* 0x0000000805088287 */ /* 0x000fe4000d000000 */
[----:B------:R-:W-:Y:S02]  /*1510*/  UIMAD UR9, UR20, UR9, UR4 ;  /* 0x00000009140972a4 */ /* 0x000fe4000f8e0204 */
[----:B------:R-:W-:Y:S02]  /*1520*/  @!UP0 UIADD3 UR7, UPT, UPT, UR7, -UR8, URZ ;  /* 0x8000000807078290 */ /* 0x000fe4000fffe0ff */
[----:B------:R-:W-:-:S02]  /*1530*/  @!UP0 UIMAD UR6, UR9, UR6, UR8 ;  /* 0x00000006090682a4 */ /* 0x000fc4000f8e0208 */
[----:B------:R-:W-:-:S04]  /*1540*/  @!UP0 UIMAD UR4, UR7, UR20, UR5 ;  /* 0x00000014070482a4 */ /* 0x000fc8000f8e0205 */
[----:B------:R-:W-:Y:S01]  /*1550*/  UIMAD UR19, UR4, UR14, UR10 ;  /* 0x0000000e041372a4 */ /* 0x000fe2000f8e020a */
[----:B------:R-:W-:Y:S02]  /*1560*/  @!UP0 UMOV UR5, UR6 ;  /* 0x0000000600058c82 */ /* 0x000fe40008000000 */
[----:B------:R-:W-:-:S12]  /*1570*/  UIMAD UR21, UR5, UR23, UR21 ;  /* 0x00000017051572a4 */ /* 0x000fd8000f8e0215 */
.L_x_18:
[----:B------:R-:W-:-:S09]  /*1580*/  UISETP.NE.AND UP0, UPT, UR24, 0x1, UPT ;  /* 0x000000011800788c */ /* 0x000fd2000bf05270 */
[----:B------:R-:W-:Y:S05]  /*1590*/  BRA.U UP0, `(.L_x_19) ;  /* 0x0000000100407547 */ /* 0x000fea000b800000 */
[----:B------:R-:W2:Y:S01]  /*15a0*/  LDCU.128 UR8, c[0x0][0xb10] ;  /* 0x00016200ff0877ac */ /* 0x000ea20008000c00 */
[----:B------:R-:W3:Y:S01]  /*15b0*/  LDCU UR12, c[0x0][0xb0c] ;  /* 0x00016180ff0c77ac */ /* 0x000ee20008000800 */
[----:B------:R-:W4:Y:S01]  /*15c0*/  LDCU UR13, c[0x0][0xb20] ;  /* 0x00016400ff0d77ac */ /* 0x000f220008000800 */
[----:B--2---:R-:W-:Y:S02]  /*15d0*/  UIMAD.WIDE.U32 UR4, UR21, UR8, URZ ;  /* 0x00000008150472a5 */ /* 0x004fe4000f8e00ff */
[----:B------:R-:W-:Y:S02]  /*15e0*/  UIMAD.WIDE.U32 UR6, UR19, UR11, URZ ;  /* 0x0000000b130672a5 */ /* 0x000fe4000f8e00ff */
[----:B---3--:R-:W-:Y:S02]  /*15f0*/  UISETP.NE.AND UP0, UPT, UR12, 0x1, UPT ;  /* 0x000000010c00788c */ /* 0x008fe4000bf05270 */
[----:B------:R-:W-:-:S03]  /*1600*/  USHF.R.U32.HI UR5, URZ, UR9, UR5 ;  /* 0x00000009ff057299 */ /* 0x000fc60008011605 */
[----:B------:R-:W-:Y:S01]  /*1610*/  UMOV UR4, UR7 ;  /* 0x0000000700047c82 */ /* 0x000fe20008000000 */
[----:B------:R-:W-:Y:S02]  /*1620*/  USEL UR5, UR21, UR5, !UP0 ;  /* 0x0000000515057287 */ /* 0x000fe4000c000000 */
[----:B------:R-:W-:Y:S02]  /*1630*/  UISETP.NE.AND UP0, UPT, UR10, 0x1, UPT ;  /* 0x000000010a00788c */ /* 0x000fe4000bf05270 */
[----:B----4-:R-:W-:-:S04]  /*1640*/  USHF.R.U32.HI UR4, URZ, UR13, UR4 ;  /* 0x0000000dff047299 */ /* 0x010fc80008011604 */
[----:B------:R-:W-:-:S04]  /*1650*/  USEL UR4, UR19, UR4, !UP0 ;  /* 0x0000000413047287 */ /* 0x000fc8000c000000 */
[----:B------:R-:W-:Y:S02]  /*1660*/  UIADD3 UR6, UPT, UPT, -UR4, UR5, URZ ;  /* 0x0000000504067290 */ /* 0x000fe4000fffe1ff */
[----:B------:R-:W-:Y:S02]  /*1670*/  UIADD3 UR4, UPT, UPT, UR4, -UR5, URZ ;  /* 0x8000000504047290 */ /* 0x000fe4000fffe0ff */
[----:B------:R-:W-:Y:S02]  /*1680*/  UIMAD UR19, UR6, UR10, UR19 ;  /* 0x0000000a061372a4 */ /* 0x000fe4000f8e0213 */
[----:B------:R-:W-:-:S12]  /*1690*/  UIMAD UR21, UR4, UR12, UR21 ;  /* 0x0000000c041572a4 */ /* 0x000fd8000f8e0215 */
.L_x_19:
[----:B------:R-:W-:Y:S05]  /*16a0*/  BRA.U !UP6, `(.L_x_20) ;  /* 0x000000010e0c7547 */ /* 0x000fea000b800000 */
[----:B------:R-:W-:Y:S01]  /*16b0*/  UCGABAR_WAIT ;  /* 0x0000000000007dc7 */ /* 0x000fe20008000000 */
[----:B------:R-:W-:Y:S01]  /*16c0*/  CCTL.IVALL ;  /* 0x00000000ff00798f */ /* 0x000fe20002000000 */
[----:B------:R-:W-:Y:S05]  /*16d0*/  BRA `(.L_x_21) ;  /* 0x0000000000047947 */ /* 0x000fea0003800000 */
.L_x_20:
[----:B------:R-:W-:Y:S06]  /*16e0*/  BAR.SYNC.DEFER_BLOCKING 0x0 ;  /* 0x0000000000007b1d */ /* 0x000fec0000010000 */
.L_x_21:
[----:B------:R-:W-:Y:S05]  /*16f0*/  BRA.U UP5, `(.L_x_22) ;  /* 0x0000001d05d87547 */ /* 0x000fea000b800000 */
[----:B------:R-:W2:Y:S01]  /*1700*/  LDCU UR8, c[0x0][0x390] ;  /* 0x00007200ff0877ac */ /* 0x000ea20008000800 */
[----:B------:R-:W-:Y:S01]  /*1710*/  PLOP3.LUT P1, PT, PT, PT, UP3, 0x80, 0x8 ;  /* 0x000000000008781c */ /* 0x000fe20003f2f038 */
[----:B------:R-:W-:Y:S01]  /*1720*/  IMAD.MOV.U32 R2, RZ, RZ, RZ ;  /* 0x000000ffff027224 */ /* 0x000fe200078e00ff */
[----:B------:R-:W-:Y:S01]  /*1730*/  ISETP.EQ.OR P2, PT, R3, RZ, P3 ;  /* 0x000000ff0300720c */ /* 0x000fe20001f42670 */
[----:B------:R-:W3:Y:S01]  /*1740*/  LDCU UR7, c[0x0][0x5c0] ;  /* 0x0000b800ff0777ac */ /* 0x000ee20008000800 */
[----:B------:R-:W-:Y:S01]  /*1750*/  PLOP3.LUT P1, PT, P1, PT, PT, 0x8, 0x80 ;  /* 0x000000000080781c */ /* 0x000fe20000f2e170 */
[----:B------:R-:W-:Y:S02]  /*1760*/  UISETP.NE.AND UP0, UPT, UR18, URZ, UPT ;  /* 0x000000ff1200728c */ /* 0x000fe4000bf05270 */
[----:B------:R-:W-:Y:S02]  /*1770*/  USHF.L.U32 UR6, UR22, 0x6, URZ ;  /* 0x0000000616067899 */ /* 0x000fe400080006ff */
[----:B------:R-:W-:Y:S01]  /*1780*/  USEL UR38, UR66, 0x2, UP0 ;  /* 0x0000000242267887 */ /* 0x000fe20008000000 */
[----:B------:R-:W4:Y:S01]  /*1790*/  LDCU UR50, c[0x0][0x370] ;  /* 0x00006e00ff3277ac */ /* 0x000f220008000800 */
[----:B--2---:R-:W-:Y:S01]  /*17a0*/  UIADD3 UR5, UPT, UPT, UR8, 0x3f, URZ ;  /* 0x0000003f08057890 */ /* 0x004fe2000fffe0ff */
[----:B------:R-:W2:Y:S03]  /*17b0*/  LDCU.64 UR42, c[0x0][0x348] ;  /* 0x00006900ff2a77ac */ /* 0x000ea60008000a00 */
[----:B------:R-:W-:-:S02]  /*17c0*/  USHF.R.S32.HI UR4, URZ, 0x1f, UR5 ;  /* 0x0000001fff047899 */ /* 0x000fc40008011405 */
[----:B---3--:R-:W-:Y:S02]  /*17d0*/  UIADD3 UR7, UPT, UPT, UR7, 0x7f, URZ ;  /* 0x0000007f07077890 */ /* 0x008fe4000fffe0ff */
[----:B------:R-:W-:Y:S02]  /*17e0*/  ULEA.HI UR4, UR4, UR5, URZ, 0x6 ;  /* 0x0000000504047291 */ /* 0x000fe4000f8f30ff */
[----:B------:R-:W-:Y:S02]  /*17f0*/  UIADD3 UR5, UPT, UPT, UR8, -0x1, URZ ;  /* 0xffffffff08057890 */ /* 0x000fe4000fffe0ff */
[----:B------:R-:W-:Y:S02]  /*1800*/  USHF.R.S32.HI UR52, URZ, 0x6, UR4 ;  /* 0x00000006ff347899 */ /* 0x000fe40008011404 */
[----:B------:R-:W-:Y:S02]  /*1810*/  UISETP.GE.U32.AND UP1, UPT, UR5, -0x7f, UPT ;  /* 0xffffff810500788c */ /* 0x000fe4000bf26070 */
[----:B------:R-:W-:-:S02]  /*1820*/  UISETP.LT.U32.AND UP0, UPT, UR52, 0xd, UPT ;  /* 0x0000000d3400788c */ /* 0x000fc4000bf01070 */
[----:B------:R-:W-:Y:S02]  /*1830*/  USHF.R.S32.HI UR4, URZ, 0x1f, UR7 ;  /* 0x0000001fff047899 */ /* 0x000fe40008011407 */
[----:B-1----:R-:W-:Y:S02]  /*1840*/  USEL UR51, UR52, 0xd, UP0 ;  /* 0x0000000d34337887 */ /* 0x002fe40008000000 */
[----:B------:R-:W-:Y:S02]  /*1850*/  ULEA.HI UR4, UR4, UR7, URZ, 0x7 ;  /* 0x0000000704047291 */ /* 0x000fe4000f8f38ff */
[----:B------:R-:W-:Y:S02]  /*1860*/  UIADD3 UR37, UPT, UPT, UR51, -0x1, URZ ;  /* 0xffffffff33257890 */ /* 0x000fe4000fffe0ff */
[----:B------:R-:W-:Y:S02]  /*1870*/  @UP1 UIADD3 UR37, UPT, UPT, UR51, URZ, URZ ;  /* 0x000000ff33251290 */ /* 0x000fe4000fffe0ff */
[----:B------:R-:W-:-:S02]  /*1880*/  ULOP3.LUT UR49, UR6, 0x40, URZ, 0xc0, !UPT ;  /* 0x0000004006317892 */ /* 0x000fc4000f8ec0ff */
[----:B------:R-:W-:Y:S01]  /*1890*/  UIADD3 UR54, UPT, UPT, UR8, 0x7e, URZ ;  /* 0x0000007e08367890 */ /* 0x000fe2000fffe0ff */
[----:B------:R-:W1:Y:S01]  /*18a0*/  LDCU UR48, c[0x0][0x374] ;  /* 0x00006e80ff3077ac */ /* 0x000e620008000800 */
[----:B------:R-:W-:Y:S02]  /*18b0*/  USHF.R.S32.HI UR47, URZ, 0x7, UR4 ;  /* 0x00000007ff2f7899 */ /* 0x000fe40008011404 */
[----:B------:R-:W-:Y:S02]  /*18c0*/  UIADD3 UR53, UPT, UPT, UR52, -UR51, URZ ;  /* 0x8000003334357290 */ /* 0x000fe4000fffe0ff */
[----:B------:R-:W-:Y:S01]  /*18d0*/  UIADD3 UR37, UPT, UPT, UR37, 0x1, URZ ;  /* 0x0000000125257890 */ /* 0x000fe2000fffe0ff */
[----:B------:R-:W-:Y:S01]  /*18e0*/  UMOV UR23, 0x1 ;  /* 0x0000000100177882 */ /* 0x000fe20000000000 */
[----:B--2-4-:R-:W-:-:S10]  /*18f0*/  UMOV UR28, URZ ;  /* 0x000000ff001c7c82 */ /* 0x014fd40008000000 */
.L_x_40:
[----:B------:R-:W-:Y:S01]  /*1900*/  IMAD.U32 R4, RZ, RZ, UR47 ;  /* 0x0000002fff047e24 */ /* 0x000fe2000f8e00ff */
[----:B------:R-:W2:Y:S04]  /*1910*/  LDCU UR46, c[0x0][0x5c4] ;  /* 0x0000b880ff2e77ac */ /* 0x000ea80008000800 */
[-C--:B------:R-:W-:Y:S01]  /*1920*/  IABS R0, R4.reuse ;  /* 0x0000000400007213 */ /* 0x080fe20000000000 */
[----:B------:R-:W-:Y:S01]  /*1930*/  UMOV UR29, 0x400 ;  /* 0x00000400001d7882 */ /* 0x000fe20000000000 */
[----:B------:R-:W-:Y:S01]  /*1940*/  IABS R4, R4 ;  /* 0x0000000400047213 */ /* 0x000fe20000000000 */
[----:B------:R-:W-:Y:S01]  /*1950*/  UMOV UR15, URZ ;  /* 0x000000ff000f7c82 */ /* 0x000fe20008000000 */
[----:B------:R-:W-:Y:S01]  /*1960*/  R2UR UR6, R0 ;  /* 0x00000000000672ca */ /* 0x000fe200000e0000 */
[----:B--2---:R-:W-:-:S12]  /*1970*/  IMAD.U32 R3, RZ, RZ, UR46 ;  /* 0x0000002eff037e24 */ /* 0x004fd8000f8e00ff */
[----:B------:R-:W2:Y:S08]  /*1980*/  I2F.RP R0, UR6 ;  /* 0x0000000600007d06 */ /* 0x000eb00008209400 */
[----:B--2---:R-:W2:Y:S02]  /*1990*/  MUFU.RCP R0, R0 ;  /* 0x0000000000007308 */ /* 0x004ea40000001000 */
[----:B--2---:R-:W-:-:S06]  /*19a0*/  VIADD R0, R0, 0xffffffe ;  /* 0x0ffffffe00007836 */ /* 0x004fcc0000000000 */
[----:B------:R-:W2:Y:S02]  /*19b0*/  F2I.FTZ.U32.TRUNC.NTZ R0, R0 ;  /* 0x0000000000007305 */ /* 0x000ea4000021f000 */
[----:B--2---:R-:W-:Y:S02]  /*19c0*/  R2UR UR5, R0 ;  /* 0x00000000000572ca */ /* 0x004fe400000e0000 */
[----:B------:R-:W-:Y:S01]  /*19d0*/  IABS R0, R3 ;  /* 0x0000000300007213 */ /* 0x000fe20000000000 */
[----:B------:R-:W-:-:S03]  /*19e0*/  IMAD.U32 R3, RZ, RZ, UR19 ;  /* 0x00000013ff037e24 */ /* 0x000fc6000f8e00ff */
[----:B------:R-:W-:Y:S01]  /*19f0*/  R2UR UR8, R0 ;  /* 0x00000000000872ca */ /* 0x000fe200000e0000 */
[----:B------:R-:W-:Y:S01]  /*1a00*/  IMAD.MOV R0, RZ, RZ, -R4 ;  /* 0x000000ffff007224 */ /* 0x000fe200078e0a04 */
[----:B------:R-:W-:-:S04]  /*1a10*/  IABS R3, R3 ;  /* 0x0000000300037213 */ /* 0x000fc80000000000 */
[----:B------:R-:W-:Y:S01]  /*1a20*/  R2UR UR9, R3 ;  /* 0x00000000030972ca */ /* 0x000fe200000e0000 */
[----:B------:R-:W-:-:S04]  /*1a30*/  UIADD3 UR4, UPT, UPT, URZ, -UR5, URZ ;  /* 0x80000005ff047290 */ /* 0x000fc8000fffe0ff */
[----:B------:R-:W-:Y:S02]  /*1a40*/  UIMAD UR7, UR4, UR6, URZ ;  /* 0x00000006040772a4 */ /* 0x000fe4000f8e02ff */
[----:B------:R-:W2:Y:S01]  /*1a50*/  I2F.RP R3, UR8 ;  /* 0x0000000800037d06 */ /* 0x000ea20008209400 */
[----:B------:R-:W-:Y:S02]  /*1a60*/  UMOV UR4, URZ ;  /* 0x000000ff00047c82 */ /* 0x000fe40008000000 */
[----:B------:R-:W-:Y:S02]  /*1a70*/  UIMAD.WIDE.U32 UR4, UR5, UR7, UR4 ;  /* 0x00000007050472a5 */ /* 0x000fe4000f8e0004 */
[----:B------:R-:W-:-:S05]  /*1a80*/  R2UR UR7, R0 ;  /* 0x00000000000772ca */ /* 0x000fca00000e0000 */
[----:B------:R-:W-:Y:S02]  /*1a90*/  UMOV UR4, UR5 ;  /* 0x0000000500047c82 */ /* 0x000fe40008000000 */
[----:B------:R-:W-:Y:S01]  /*1aa0*/  UIMAD.WIDE.U32 UR4, UR4, UR9, URZ ;  /* 0x00000009040472a5 */ /* 0x000fe2000f8e00ff */
[----:B--2---:R-:W2:Y:S06]  /*1ab0*/  MUFU.RCP R0, R3 ;  /* 0x0000000300007308 */ /* 0x004eac0000001000 */
[----:B------:R-:W-:Y:S02]  /*1ac0*/  UMOV UR4, UR5 ;  /* 0x0000000500047c82 */ /* 0x000fe40008000000 */
[----:B------:R-:W-:-:S04]  /*1ad0*/  UIMAD UR5, UR4, UR7, UR9 ;  /* 0x00000007040572a4 */ /* 0x000fc8000f8e0209 */
[----:B------:R-:W-:Y:S01]  /*1ae0*/  UISETP.GT.U32.AND UP0, UPT, UR6, UR5, UPT ;  /* 0x000000050600728c */ /* 0x000fe2000bf04070 */
[----:B--2---:R-:W-:Y:S02]  /*1af0*/  VIADD R0, R0, 0xffffffe ;  /* 0x0ffffffe00007836 */ /* 0x004fe40000000000 */
[----:B------:R-:W-:-:S08]  /*1b00*/  IMAD.U32 R3, RZ, RZ, UR23 ;  /* 0x00000017ff037e24 */ /* 0x000fd0000f8e00ff */
[----:B------:R-:W-:Y:S01]  /*1b10*/  @!UP0 UIADD3 UR5, UPT, UPT, UR5, -UR6, URZ ;  /* 0x8000000605058290 */ /* 0x000fe2000fffe0ff */
[----:B------:R-:W2:Y:S01]  /*1b20*/  F2I.FTZ.U32.TRUNC.NTZ R0, R0 ;  /* 0x0000000000007305 */ /* 0x000ea2000021f000 */
[----:B------:R-:W-:Y:S01]  /*1b30*/  @!UP0 UIADD3 UR4, UPT, UPT, UR4, 0x1, URZ ;  /* 0x0000000104048890 */ /* 0x000fe2000fffe0ff */
[----:B------:R-:W-:Y:S01]  /*1b40*/  SHF.L.U32 R3, R3, 0x1f, RZ ;  /* 0x0000001f03037819 */ /* 0x000fe200000006ff */
[----:B------:R-:W-:Y:S01]  /*1b50*/  UISETP.GE.U32.AND UP1, UPT, UR5, UR6, UPT ;  /* 0x000000060500728c */ /* 0x000fe2000bf26070 */
[----:B------:R-:W3:Y:S01]  /*1b60*/  S2UR UR6, SR_CgaCtaId ;  /* 0x00000000000679c3 */ /* 0x000ee20000008800 */
[----:B------:R-:W-:-:S04]  /*1b70*/  ULOP3.LUT UR5, UR19, UR47, URZ, 0x3c, !UPT ;  /* 0x0000002f13057292 */ /* 0x000fc8000f8e3cff */
[----:B------:R-:W-:-:S05]  /*1b80*/  UISETP.GE.AND UP0, UPT, UR5, URZ, UPT ;  /* 0x000000ff0500728c */ /* 0x000fca000bf06270 */
[----:B------:R-:W-:Y:S01]  /*1b90*/  @UP1 UIADD3 UR4, UPT, UPT, UR4, 0x1, URZ ;  /* 0x0000000104041890 */ /* 0x000fe2000fffe0ff */
[----:B--2---:R-:W-:Y:S01]  /*1ba0*/  R2UR UR7, R0 ;  /* 0x00000000000772ca */ /* 0x004fe200000e0000 */
[----:B------:R-:W-:-:S05]  /*1bb0*/  UISETP.NE.AND UP1, UPT, UR47, URZ, UPT ;  /* 0x000000ff2f00728c */ /* 0x000fca000bf25270 */
[----:B------:R-:W-:Y:S02]  /*1bc0*/  UMOV UR5, UR4 ;  /* 0x0000000400057c82 */ /* 0x000fe40008000000 */
[----:B------:R-:W-:-:S04]  /*1bd0*/  @!UP0 UIADD3 UR5, UPT, UPT, -UR5, URZ, URZ ;  /* 0x000000ff05058290 */ /* 0x000fc8000fffe1ff */
[----:B------:R-:W-:Y:S02]  /*1be0*/  @!UP1 ULOP3.LUT UR5, URZ, UR47, URZ, 0x33, !UPT ;  /* 0x0000002fff059292 */ /* 0x000fe4000f8e33ff */
[----:B---3--:R-:W-:Y:S02]  /*1bf0*/  ULEA UR29, UR6, UR29, 0x18 ;  /* 0x0000001d061d7291 */ /* 0x008fe4000f8ec0ff */
[----:B------:R-:W-:Y:S02]  /*1c00*/  UIADD3 UR4, UPT, UPT, URZ, -UR7, URZ ;  /* 0x80000007ff047290 */ /* 0x000fe4000fffe0ff */
[----:B------:R-:W-:Y:S01]  /*1c10*/  IMAD.U32 R0, RZ, RZ, UR5 ;  /* 0x00000005ff007e24 */ /* 0x000fe2000f8e00ff */
[----:B------:R-:W-:Y:S02]  /*1c20*/  ULEA UR6, UR28, UR29, 0x3 ;  /* 0x0000001d1c067291 */ /* 0x000fe4000f8e18ff */
[----:B------:R-:W-:Y:S02]  /*1c30*/  UIMAD UR4, UR4, UR8, URZ ;  /* 0x00000008040472a4 */ /* 0x000fe4000f8e02ff */
[----:B------:R-:W-:-:S04]  /*1c40*/  IABS R0, R0 ;  /* 0x0000000000007213 */ /* 0x000fc80000000000 */
[----:B------:R-:W-:Y:S01]  /*1c50*/  R2UR UR9, R0 ;  /* 0x00000000000972ca */ /* 0x000fe200000e0000 */
[----:B------:R2:W3:Y:S01]  /*1c60*/  SYNCS.PHASECHK.TRANS64.TRYWAIT P0, [UR6+0x68], R3 ;  /* 0x00006803ff0075a7 */ /* 0x0004e20008001106 */
[----:B------:R-:W-:Y:S02]  /*1c70*/  UMOV UR6, URZ ;  /* 0x000000ff00067c82 */ /* 0x000fe40008000000 */
[----:B------:R-:W-:-:S07]  /*1c80*/  UIMAD.WIDE.U32 UR6, UR7, UR4, UR6 ;  /* 0x00000004070672a5 */ /* 0x000fce000f8e0006 */
[----:B------:R-:W-:Y:S02]  /*1c90*/  UMOV UR6, UR7 ;  /* 0x0000000700067c82 */ /* 0x000fe40008000000 */
[----:B------:R-:W-:-:S07]  /*1ca0*/  UIMAD.WIDE.U32 UR6, UR6, UR9, URZ ;  /* 0x00000009060672a5 */ /* 0x000fce000f8e00ff */
[----:B------:R-:W-:Y:S02]  /*1cb0*/  UMOV UR4, UR7 ;  /* 0x0000000700047c82 */ /* 0x000fe40008000000 */
[----:B------:R-:W-:-:S04]  /*1cc0*/  UIADD3 UR6, UPT, UPT, -UR4, URZ, URZ ;  /* 0x000000ff04067290 */ /* 0x000fc8000fffe1ff */
[----:B------:R-:W-:-:S04]  /*1cd0*/  UIMAD UR6, UR8, UR6, UR9 ;  /* 0x00000006080672a4 */ /* 0x000fc8000f8e0209 */
[----:B------:R-:W-:-:S11]  /*1ce0*/  UISETP.GT.U32.AND UP0, UPT, UR8, UR6, UPT ;  /* 0x000000060800728c */ /* 0x000fd6000bf04070 */
[----:B------:R-:W-:Y:S02]  /*1cf0*/  @!UP0 UIADD3 UR6, UPT, UPT, UR6, -UR8, URZ ;  /* 0x8000000806068290 */ /* 0x000fe4000fffe0ff */
[----:B------:R-:W-:Y:S02]  /*1d00*/  @!UP0 UIADD3 UR4, UPT, UPT, UR4, 0x1, URZ ;  /* 0x0000000104048890 */ /* 0x000fe4000fffe0ff */
[----:B------:R-:W-:Y:S02]  /*1d10*/  UISETP.GE.U32.AND UP1, UPT, UR6, UR8, UPT ;  /* 0x000000080600728c */ /* 0x000fe4000bf26070 */
[----:B------:R-:W-:-:S04]  /*1d20*/  ULOP3.LUT UR6, UR5, UR46, URZ, 0x3c, !UPT ;  /* 0x0000002e05067292 */ /* 0x000fc8000f8e3cff */
[----:B------:R-:W-:Y:S02]  /*1d30*/  UISETP.GE.AND UP0, UPT, UR6, URZ, UPT ;  /* 0x000000ff0600728c */ /* 0x000fe4000bf06270 */
[----:B------:R-:W-:-:S03]  /*1d40*/  ULEA.HI UR6, UR21, UR21, URZ, 0x1 ;  /* 0x0000001515067291 */ /* 0x000fc6000f8f08ff */
[----:B------:R-:W-:Y:S02]  /*1d50*/  @UP1 UIADD3 UR4, UPT, UPT, UR4, 0x1, URZ ;  /* 0x0000000104041890 */ /* 0x000fe4000fffe0ff */
[----:B------:R-:W-:Y:S02]  /*1d60*/  UISETP.NE.AND UP1, UPT, UR46, URZ, UPT ;  /* 0x000000ff2e00728c */ /* 0x000fe4000bf25270 */
[----:B------:R-:W-:-:S03]  /*1d70*/  USHF.L.U32 UR34, UR6, 0x6, URZ ;  /* 0x0000000606227899 */ /* 0x000fc600080006ff */
[----:B------:R-:W-:Y:S01]  /*1d80*/  UMOV UR36, UR4 ;  /* 0x0000000400247c82 */ /* 0x000fe20008000000 */
[----:B------:R-:W-:Y:S02]  /*1d90*/  UIADD3 UR4, UPT, UPT, -UR5, URZ, URZ ;  /* 0x000000ff05047290 */ /* 0x000fe4000fffe1ff */
[----:B------:R-:W-:Y:S02]  /*1da0*/  @!UP0 UIADD3 UR36, UPT, UPT, -UR36, URZ, URZ ;  /* 0x000000ff24248290 */ /* 0x000fe4000fffe1ff */
[----:B------:R-:W-:Y:S02]  /*1db0*/  UISETP.GE.U32.AND UP0, UPT, UR54, 0x7f, UPT ;  /* 0x0000007f3600788c */ /* 0x000fe4000bf06070 */
[----:B------:R-:W-:Y:S02]  /*1dc0*/  @!UP1 ULOP3.LUT UR36, URZ, UR46, URZ, 0x33, !UPT ;  /* 0x0000002eff249292 */ /* 0x000fe4000f8e33ff */
[----:B------:R-:W-:Y:S02]  /*1dd0*/  UIMAD UR4, UR47, UR4, UR19 ;  /* 0x000000042f0472a4 */ /* 0x000fe4000f8e0213 */
[----:B------:R-:W-:-:S02]  /*1de0*/  UIADD3 UR6, UPT, UPT, -UR36, URZ, URZ ;  /* 0x000000ff24067290 */ /* 0x000fc4000fffe1ff */
[----:B------:R-:W-:Y:S02]  /*1df0*/  ULOP3.LUT UR34, UR49, 0xffffff80, UR34, 0xf8, !UPT ;  /* 0xffffff8031227892 */ /* 0x000fe4000f8ef822 */
[----:B------:R-:W-:Y:S02]  /*1e00*/  ULEA UR10, UR4, UR49, 0x7 ;  /* 0x00000031040a7291 */ /* 0x000fe4000f8e38ff */
[----:B------:R-:W-:Y:S01]  /*1e10*/  UIMAD UR46, UR46, UR6, UR5 ;  /* 0x000000062e2e72a4 */ /* 0x000fe2000f8e0205 */
[----:B--2---:R-:W-:Y:S11]  /*1e20*/  BRA.U !UP0, `(.L_x_23) ;  /* 0x0000000508247547 */ /* 0x004ff6000b800000 */
[----:B------:R-:W2:Y:S01]  /*1e30*/  LDCU.64 UR12, c[0x0][0x5b0] ;  /* 0x0000b600ff0c77ac */ /* 0x000ea20008000a00 */
[----:B------:R-:W2:Y:S01]  /*1e40*/  LDCU.64 UR8, c[0x0][0x5d8] ;  /* 0x0000bb00ff0877ac */ /* 0x000ea20008000a00 */
[----:B------:R-:W4:Y:S01]  /*1e50*/  LDCU UR19, c[0x0][0x598] ;  /* 0x0000b300ff1377ac */ /* 0x000f220008000800 */
[----:B------:R-:W1:Y:S01]  /*1e60*/  LDCU UR18, c[0x0][0x58c] ;  /* 0x0000b180ff1277ac */ /* 0x000e620008000800 */
[----:B------:R-:W1:Y:S01]  /*1e70*/  LDCU UR21, c[0x0][0x59c] ;  /* 0x0000b380ff1577ac */ /* 0x000e620008000800 */
[----:B------:R-:W1:Y:S01]  /*1e80*/  LDCU UR20, c[0x0][0x5a0] ;  /* 0x0000b400ff1477ac */ /* 0x000e620008000800 */
[----:B------:R-:W1:Y:S01]  /*1e90*/  LDCU.64 UR16, c[0x0][0x590] ;  /* 0x0000b200ff1077ac */ /* 0x000e620008000a00 */
[----:B------:R-:W1:Y:S01]  /*1ea0*/  LDCU.64 UR6, c[0x0][0x5b8] ;  /* 0x0000b700ff0677ac */ /* 0x000e620008000a00 */
[----:B------:R-:W1:Y:S01]  /*1eb0*/  LDCU.64 UR4, c[0x0][0x5d0] ;  /* 0x0000ba00ff0477ac */ /* 0x000e620008000a00 */
[----:B--2---:R-:W-:Y:S02]  /*1ec0*/  UIMAD UR31, UR46, UR12, UR8 ;  /* 0x0000000c2e1f72a4 */ /* 0x004fe4000f8e0208 */
[----:B------:R-:W-:Y:S01]  /*1ed0*/  UIMAD UR30, UR36, UR13, UR9 ;  /* 0x0000000d241e72a4 */ /* 0x000fe2000f8e0209 */
[----:B------:R-:W-:Y:S01]  /*1ee0*/  UMOV UR14, URZ ;  /* 0x000000ff000e7c82 */ /* 0x000fe20008000000 */
[----:B----4-:R-:W-:-:S10]  /*1ef0*/  UMOV UR22, UR28 ;  /* 0x0000001c00167c82 */ /* 0x010fd40008000000 */
.L_x_29:
[----:B---3--:R-:W-:Y:S01]  /*1f00*/  @!P3 MOV R3, 0x8000 ;  /* 0x000080000003b802 */ /* 0x008fe20000000f00 */
[----:B------:R-:W-:Y:S01]  /*1f10*/  ULEA UR11, UR22, UR29, 0x3 ;  /* 0x0000001d160b7291 */ /* 0x000fe2000f8e18ff */
[----:B---34-:R-:W-:Y:S11]  /*1f20*/  @P0 BRA `(.L_x_24) ;  /* 0x0000000000100947 */ /* 0x018ff60003800000 */
[----:B------:R-:W-:Y:S04]  /*1f30*/  MOV R4, UR23 ;  /* 0x0000001700047c02 */ /* 0x000fe80008000f00 */
[----:B------:R-:W-:Y:S04]  /*1f40*/  SHF.L.U32 R4, R4, 0x1f, RZ ;  /* 0x0000001f04047819 */ /* 0x000fe800000006ff */
[----:B------:R-:W2:Y:S02]  /*1f50*/  SYNCS.PHASECHK.TRANS64.TRYWAIT P0, [UR11+0x68], R4 ;  /* 0x00006804ff0075a7 */ /* 0x000ea4000800110b */
[----:B--2---:R-:W-:Y:S05]  /*1f60*/  @!P0 BRA `(.L_x_25) ;  /* 0x0000007c00cc8947 */ /* 0x004fea0003800000 */
.L_x_24:
[----:B------:R3:W-:Y:S01]  /*1f70*/  @!P3 SYNCS.ARRIVE.TRANS64 RZ, [UR11], R3 ;  /* 0x00000003ffffb9a7 */ /* 0x0007e2000800000b */
[----:B------:R-:W-:Y:S04]  /*1f80*/  ULOP3.LUT UR8, UR38, 0x2, URZ, 0xfc, !UPT ;  /* 0x0000000226087892 */ /* 0x000fe8000f8efcff */
[----:B------:R-:W-:Y:S09]  /*1f90*/  UISETP.NE.AND UP0, UPT, UR8, 0x2, UPT ;  /* 0x000000020800788c */ /* 0x000ff2000bf05270 */
[----:B------:R-:W-:Y:S05]  /*1fa0*/  BRA.U UP0, `(.L_x_26) ;  /* 0x0000000100047547 */ /* 0x000fea000b800000 */
[----:B-1----:R-:W-:Y:S05]  /*1fb0*/  BPT.TRAP 0x1 ;  /* 0x000000040000795c */ /* 0x002fea0000300000 */
.L_x_26:
[----:B------:R-:W-:Y:S04]  /*1fc0*/  BSSY.RECONVERGENT B0, `(.L_x_27) ;  /* 0x0000003000007945 */ /* 0x000fe80003800200 */
[----:B------:R-:W-:Y:S05]  /*1fd0*/  @P2 BRA `(.L_x_28) ;  /* 0x0000000000042947 */ /* 0x000fea0003800000 */
[----:B-1----:R-:W-:Y:S05]  /*1fe0*/  BPT.TRAP 0x1 ;  /* 0x000000040000795c */ /* 0x002fea0000300000 */
.L_x_28:
[----:B-1----:R-:W-:Y:S05]  /*1ff0*/  BSYNC.RECONVERGENT B0 ;  /* 0x0000000000007941 */ /* 0x002fea0003800200 */
.L_x_27:
[----:B------:R-:W-:Y:S02]  /*2000*/  UIADD3 UR8, UPT, UPT, UR22, 0x1, URZ ;  /* 0x0000000116087890 */ /* 0x000fe4000fffe0ff */
[----:B------:R-:W-:Y:S02]  /*2010*/  USHF.L.U32 UR35, UR14, 0x6, URZ ;  /* 0x000000060e237899 */ /* 0x000fe400080006ff */
[----:B------:R-:W-:Y:S02]  /*2020*/  UISETP.NE.AND UP0, UPT, UR8, 0xd, UPT ;  /* 0x0000000d0800788c */ /* 0x000fe4000bf05270 */
[----:B------:R-:W-:Y:S02]  /*2030*/  UISETP.NE.AND UP2, UPT, UR19, 0x1, UPT ;  /* 0x000000011300788c */ /* 0x000fe4000bf45270 */
[----:B------:R-:W-:Y:S02]  /*2040*/  USEL UR9, URZ, 0x1, UP0 ;  /* 0x00000001ff097887 */ /* 0x000fe40008000000 */
[----:B------:R-:W-:Y:S02]  /*2050*/  USEL UR28, UR8, URZ, UP0 ;  /* 0x000000ff081c7287 */ /* 0x000fe40008000000 */
[----:B------:R-:W-:Y:S02]  /*2060*/  ULOP3.LUT UR23, UR23, UR9, URZ, 0x3c, !UPT ;  /* 0x0000000917177292 */ /* 0x000fe4000f8e3cff */
[----:B------:R-:W-:Y:S02]  /*2070*/  ULEA UR8, UR28, UR29, 0x3 ;  /* 0x0000001d1c087291 */ /* 0x000fe4000f8e18ff */
[----:B------:R-:W-:Y:S02]  /*2080*/  UISETP.NE.AND UP0, UPT, UR18, 0x1, UPT ;  /* 0x000000011200788c */ /* 0x000fe4000bf05270 */
[----:B------:R-:W-:Y:S01]  /*2090*/  UIADD3 UR26, UP1, UPT, UR42, 0x80, URZ ;  /* 0x000000802a1a7890 */ /* 0x000fe2000ff3e0ff */
[----:B--2---:R-:W-:Y:S01]  /*20a0*/  MOV R0, UR23 ;  /* 0x0000001700007c02 */ /* 0x004fe20008000f00 */
[----:B------:R-:W-:Y:S02]  /*20b0*/  ULEA UR15, UR22, UR29, 0xd ;  /* 0x0000001d160f7291 */ /* 0x000fe4000f8e68ff */
[----:B------:R-:W-:Y:S01]  /*20c0*/  ULOP3.LUT UR33, UR11, 0xfefffff8, URZ, 0xc0, !UPT ;  /* 0xfefffff80b217892 */ /* 0x000fe2000f8ec0ff */
[----:B------:R-:W-:Y:S01]  /*20d0*/  SHF.L.U32 R0, R0, 0x1f, RZ ;  /* 0x0000001f00007819 */ /* 0x000fe200000006ff */
[----:B------:R-:W-:Y:S02]  /*20e0*/  UIADD3.X UR27, UPT, UPT, URZ, UR43, URZ, UP1, !UPT ;  /* 0x0000002bff1b7290 */ /* 0x000fe40008ffe4ff */
[----:B------:R-:W-:Y:S01]  /*20f0*/  UIADD3 UR32, UPT, UPT, UR15, 0x4300, URZ ;  /* 0x000043000f207890 */ /* 0x000fe2000fffe0ff */
[----:B------:R2:W4:Y:S01]  /*2100*/  SYNCS.PHASECHK.TRANS64.TRYWAIT P0, [UR8+0x68], R0 ;  /* 0x00006800ff0075a7 */ /* 0x0005220008001108 */
[----:B------:R-:W-:Y:S02]  /*2110*/  UIMAD.WIDE.U32 UR8, UR35, UR16, URZ ;  /* 0x00000010230872a5 */ /* 0x000fe4000f8e00ff */
[----:B------:R-:W-:Y:S02]  /*2120*/  UPRMT UR22, UR31, 0x40, UR30 ;  /* 0x000000401f167896 */ /* 0x000fe4000800001e */
[----:B------:R-:W-:Y:S02]  /*2130*/  USHF.R.U32.HI UR9, URZ, UR17, UR9 ;  /* 0x00000011ff097299 */ /* 0x000fe40008011609 */
[----:B------:R-:W-:Y:S02]  /*2140*/  UIADD3 UR14, UPT, UPT, UR14, 0x1, URZ ;  /* 0x000000010e0e7890 */ /* 0x000fe4000fffe0ff */
[----:B------:R-:W-:Y:S02]  /*2150*/  USEL UR9, UR35, UR9, !UP0 ;  /* 0x0000000923097287 */ /* 0x000fe4000c000000 */
[----:B------:R-:W-:Y:S02]  /*2160*/  UIADD3 UR24, UP0, UPT, UR42, 0x180, URZ ;  /* 0x000001802a187890 */ /* 0x000fe4000ff1e0ff */
[----:B------:R-:W-:Y:S02]  /*2170*/  UIMAD.WIDE.U32 UR12, UR9, UR21, URZ ;  /* 0x00000015090c72a5 */ /* 0x000fe4000f8e00ff */
[----:B------:R-:W-:Y:S02]  /*2180*/  UIADD3 UR11, UPT, UPT, -UR9, URZ, URZ ;  /* 0x000000ff090b7290 */ /* 0x000fe4000fffe1ff */
[----:B------:R-:W-:Y:S02]  /*2190*/  USHF.R.U32.HI UR13, URZ, UR20, UR13 ;  /* 0x00000014ff0d7299 */ /* 0x000fe4000801160d */
[----:B------:R-:W-:Y:S02]  /*21a0*/  UIMAD UR11, UR18, UR11, UR35 ;  /* 0x0000000b120b72a4 */ /* 0x000fe4000f8e0223 */
[----:B------:R-:W-:Y:S02]  /*21b0*/  USEL UR13, UR9, UR13, !UP2 ;  /* 0x0000000d090d7287 */ /* 0x000fe4000d000000 */
[----:B------:R-:W-:Y:S02]  /*21c0*/  UIMAD UR11, UR11, UR6, UR4 ;  /* 0x000000060b0b72a4 */ /* 0x000fe4000f8e0204 */
[----:B------:R-:W-:Y:S02]  /*21d0*/  UIADD3 UR8, UPT, UPT, -UR13, URZ, URZ ;  /* 0x000000ff0d087290 */ /* 0x000fe4000fffe1ff */
[----:B------:R-:W-:Y:S02]  /*21e0*/  UIADD3.X UR25, UPT, UPT, URZ, UR43, URZ, UP0, !UPT ;  /* 0x0000002bff197290 */ /* 0x000fe400087fe4ff */
[----:B------:R-:W-:Y:S02]  /*21f0*/  UIMAD UR9, UR19, UR8, UR9 ;  /* 0x00000008130972a4 */ /* 0x000fe4000f8e0209 */
[----:B------:R-:W-:Y:S01]  /*2200*/  UIADD3 UR8, UPT, UPT, UR15, 0x1e300, URZ ;  /* 0x0001e3000f087890 */ /* 0x000fe2000fffe0ff */
[----:B------:R-:W-:Y:S01]  /*2210*/  UMOV UR40, 0x0 ;  /* 0x0000000000287882 */ /* 0x000fe20000000000 */
[----:B------:R-:W-:Y:S01]  /*2220*/  UMOV UR41, 0x10000000 ;  /* 0x1000000000297882 */ /* 0x000fe20000000000 */
[----:B------:R-:W-:Y:S01]  /*2230*/  UIMAD UR12, UR9, UR7, UR5 ;  /* 0x00000007090c72a4 */ /* 0x000fe2000f8e0205 */
[----:B------:R-:W-:Y:S01]  /*2240*/  UTMALDG.2D.2CTA [UR32], [UR26], desc[UR40] ;  /* 0x000028201a0075b4 */ /* 0x000fe20008209000 */
[----:B------:R-:W-:Y:S01]  /*2250*/  UPRMT UR15, UR22, 0x5410, URZ ;  /* 0x00005410160f7896 */ /* 0x000fe200080000ff */
[----:B------:R-:W-:Y:S01]  /*2260*/  UMOV UR9, UR33 ;  /* 0x0000002100097c82 */ /* 0x000fe20008000000 */
[----:B------:R-:W-:Y:S01]  /*2270*/  UISETP.NE.AND UP0, UPT, UR14, UR37, UPT ;  /* 0x000000250e00728c */ /* 0x000fe2000bf05270 */
[----:B------:R-:W-:Y:S06]  /*2280*/  UMOV UR22, UR28 ;  /* 0x0000001c00167c82 */ /* 0x000fec0008000000 */
[----:B------:R1:W-:Y:S02]  /*2290*/  UTMALDG.4D.IM2COL.2CTA [UR8], [UR24], UR15, desc[UR40] ;  /* 0x00002808180073b4 */ /* 0x0003e4000825900f */
[----:B-1----:R-:W-:Y:S01]  /*22a0*/  UMOV UR15, UR37 ;  /* 0x00000025000f7c82 */ /* 0x002fe20008000000 */
[----:B--2---:R-:W-:Y:S05]  /*22b0*/  BRA.U UP0, `(.L_x_29) ;  /* 0xfffffffd00107547 */ /* 0x004fea000b83ffff */
.L_x_23:
[----:B------:R-:W-:Y:S01]  /*22c0*/  ULEA UR4, UR28, UR29, 0x3 ;  /* 0x0000001d1c047291 */ /* 0x000fe2000f8e18ff */
[----:B------:R-:W-:Y:S01]  /*22d0*/  MOV R0, UR23 ;  /* 0x0000001700007c02 */ /* 0x000fe20008000f00 */
[----:B------:R-:W-:Y:S01]  /*22e0*/  @!P1 SYNCS.ARRIVE.TRANS64.A1T0 RZ, [UR29+0x118], RZ ;  /* 0x000118ffffff99a7 */ /* 0x000fe2000810001d */
[----:B------:R-:W-:Y:S02]  /*22f0*/  UISETP.GT.AND UP0, UPT, UR52, UR51, UPT ;  /* 0x000000333400728c */ /* 0x000fe4000bf04270 */
[----:B------:R-:W-:-:S04]  /*2300*/  SHF.L.U32 R0, R0, 0x1f, RZ ;  /* 0x0000001f00007819 */ /* 0x000fc800000006ff */
[----:B---34-:R2:W3:Y:S03]  /*2310*/  SYNCS.PHASECHK.TRANS64.TRYWAIT P0, [UR4+0x68], R0 ;  /* 0x00006800ff0075a7 */ /* 0x0184e60008001104 */
[----:B------:R-:W-:Y:S05]  /*2320*/  BRA.U !UP0, `(.L_x_30) ;  /* 0x0000000508207547 */ /* 0x000fea000b800000 */
[----:B------:R-:W4:Y:S01]  /*2330*/  LDCU.64 UR12, c[0x0][0x5b0] ;  /* 0x0000b600ff0c77ac */ /* 0x000f220008000a00 */
[----:B------:R-:W4:Y:S01]  /*2340*/  LDCU.64 UR8, c[0x0][0x5d8] ;  /* 0x0000bb00ff0877ac */ /* 0x000f220008000a00 */
[----:B------:R-:W1:Y:S01]  /*2350*/  LDCU UR18, c[0x0][0x598] ;  /* 0x0000b300ff1277ac */ /* 0x000e620008000800 */
[----:B------:R-:W1:Y:S01]  /*2360*/  LDCU UR14, c[0x0][0x58c] ;  /* 0x0000b180ff0e77ac */ /* 0x000e620008000800 */
[----:B------:R-:W1:Y:S01]  /*2370*/  LDCU UR20, c[0x0][0x59c] ;  /* 0x0000b380ff1477ac */ /* 0x000e620008000800 */
[----:B------:R-:W1:Y:S01]  /*2380*/  LDCU UR19, c[0x0][0x5a0] ;  /* 0x0000b400ff1377ac */ /* 0x000e620008000800 */
[----:B----4-:R-:W-:Y:S01]  /*2390*/  UIMAD UR30, UR36, UR13, UR9 ;  /* 0x0000000d241e72a4 */ /* 0x010fe2000f8e0209 */
[----:B------:R-:W4:Y:S01]  /*23a0*/  LDCU.64 UR16, c[0x0][0x590] ;  /* 0x0000b200ff1077ac */ /* 0x000f220008000a00 */
[----:B------:R-:W1:Y:S01]  /*23b0*/  LDCU.64 UR6, c[0x0][0x5b8] ;  /* 0x0000b700ff0677ac */ /* 0x000e620008000a00 */
[----:B------:R-:W1:Y:S01]  /*23c0*/  LDCU.64 UR4, c[0x0][0x5d0] ;  /* 0x0000ba00ff0477ac */ /* 0x000e620008000a00 */
[----:B------:R-:W-:-:S02]  /*23d0*/  UIMAD UR31, UR46, UR12, UR8 ;  /* 0x0000000c2e1f72a4 */ /* 0x000fc4000f8e0208 */
[----:B------:R-:W-:Y:S01]  /*23e0*/  UIADD3 UR36, UPT, UPT, UR53, UR15, URZ ;  /* 0x0000000f35247290 */ /* 0x000fe2000fffe0ff */
[----:B------:R-:W-:-:S11]  /*23f0*/  UMOV UR21, UR28 ;  /* 0x0000001c00157c82 */ /* 0x000fd60008000000 */
.L_x_36:
[----:B---3--:R-:W-:Y:S01]  /*2400*/  @!P3 MOV R3, 0x8000 ;  /* 0x000080000003b802 */ /* 0x008fe20000000f00 */
[----:B------:R-:W-:Y:S01]  /*2410*/  ULEA UR11, UR21, UR29, 0x3 ;  /* 0x0000001d150b7291 */ /* 0x000fe2000f8e18ff */
[----:B--23--:R-:W-:Y:S11]  /*2420*/  @P0 BRA `(.L_x_31) ;  /* 0x0000000000100947 */ /* 0x00cff60003800000 */
[----:B------:R-:W-:Y:S04]  /*2430*/  MOV R4, UR23 ;  /* 0x0000001700047c02 */ /* 0x000fe80008000f00 */
[----:B------:R-:W-:Y:S04]  /*2440*/  SHF.L.U32 R4, R4, 0x1f, RZ ;  /* 0x0000001f04047819 */ /* 0x000fe800000006ff */
[----:B------:R-:W3:Y:S02]  /*2450*/  SYNCS.PHASECHK.TRANS64.TRYWAIT P0, [UR11+0x68], R4 ;  /* 0x00006804ff0075a7 */ /* 0x000ee4000800110b */
[----:B---3--:R-:W-:Y:S05]  /*2460*/  @!P0 BRA `(.L_x_32) ;  /* 0x0000007800a48947 */ /* 0x008fea0003800000 */
.L_x_31:
[----:B------:R3:W-:Y:S01]  /*2470*/  @!P3 SYNCS.ARRIVE.TRANS64 RZ, [UR11], R3 ;  /* 0x00000003ffffb9a7 */ /* 0x0007e2000800000b */
[----:B------:R-:W-:Y:S04]  /*2480*/  ULOP3.LUT UR8, UR38, 0x2, URZ, 0xfc, !UPT ;  /* 0x0000000226087892 */ /* 0x000fe8000f8efcff */
[----:B------:R-:W-:Y:S09]  /*2490*/  UISETP.NE.AND UP0, UPT, UR8, 0x2, UPT ;  /* 0x000000020800788c */ /* 0x000ff2000bf05270 */
[----:B------:R-:W-:Y:S05]  /*24a0*/  BRA.U UP0, `(.L_x_33) ;  /* 0x0000000100047547 */ /* 0x000fea000b800000 */
[----:B-1--4-:R-:W-:Y:S05]  /*24b0*/  BPT.TRAP 0x1 ;  /* 0x000000040000795c */ /* 0x012fea0000300000 */
.L_x_33:
[----:B------:R-:W-:Y:S04]  /*24c0*/  BSSY.RECONVERGENT B0, `(.L_x_34) ;  /* 0x0000003000007945 */ /* 0x000fe80003800200 */
[----:B------:R-:W-:Y:S05]  /*24d0*/  @P2 BRA `(.L_x_35) ;  /* 0x0000000000042947 */ /* 0x000fea0003800000 */
[----:B-1--4-:R-:W-:Y:S05]  /*24e0*/  BPT.TRAP 0x1 ;  /* 0x000000040000795c */ /* 0x012fea0000300000 */
.L_x_35:
[----:B-1--4-:R-:W-:Y:S05]  /*24f0*/  BSYNC.RECONVERGENT B0 ;  /* 0x0000000000007941 */ /* 0x012fea0003800200 */
.L_x_34:
        /* <DEDUP_REMOVED lines=16> */
[----:B------:R1:W2:Y:S01]  /*2600*/  SYNCS.PHASECHK.TRANS64.TRYWAIT P0, [UR8+0x68], R0 ;  /* 0x00006800ff0075a7 */ /* 0x0002a20008001108 */
        /* <DEDUP_REMOVED lines=14> */
[----:B------:R-:W-:Y:S01]  /*26f0*/  UIMAD UR9, UR18, UR8, UR9 ;  /* 0x00000008120972a4 */ /* 0x000fe2000f8e0209 */
[----:B------:R-:W-:Y:S01]  /*2700*/  UMOV UR40, 0x0 ;  /* 0x0000000000287882 */ /* 0x000fe20000000000 */
[----:B------:R-:W-:Y:S01]  /*2710*/  UMOV UR41, 0x10000000 ;  /* 0x1000000000297882 */ /* 0x000fe20000000000 */
[----:B------:R-:W-:Y:S01]  /*2720*/  UIADD3 UR8, UPT, UPT, UR21, 0x1e300, URZ ;  /* 0x0001e30015087890 */ /* 0x000fe2000fffe0ff */
[----:B------:R-:W-:Y:S01]  /*2730*/  UTMALDG.2D.2CTA [UR32], [UR26], desc[UR40] ;  /* 0x000028201a0075b4 */ /* 0x000fe20008209000 */
[----:B------:R-:W-:Y:S02]  /*2740*/  UIMAD UR12, UR9, UR7, UR5 ;  /* 0x00000007090c72a4 */ /* 0x000fe4000f8e0205 */
[----:B------:R-:W-:Y:S01]  /*2750*/  UPRMT UR21, UR22, 0x5410, URZ ;  /* 0x0000541016157896 */ /* 0x000fe200080000ff */
[----:B------:R-:W-:Y:S01]  /*2760*/  UMOV UR9, UR33 ;  /* 0x0000002100097c82 */ /* 0x000fe20008000000 */
[----:B------:R-:W-:Y:S07]  /*2770*/  UISETP.NE.AND UP0, UPT, UR15, UR36, UPT ;  /* 0x000000240f00728c */ /* 0x000fee000bf05270 */
[----:B------:R4:W-:Y:S02]  /*2780*/  UTMALDG.4D.IM2COL.2CTA [UR8], [UR24], UR21, desc[UR40] ;  /* 0x00002808180073b4 */ /* 0x0009e40008259015 */
[----:B----4-:R-:W-:Y:S01]  /*2790*/  UMOV UR21, UR28 ;  /* 0x0000001c00157c82 */ /* 0x010fe20008000000 */
[----:B-1----:R-:W-:Y:S05]  /*27a0*/  BRA.U UP0, `(.L_x_36) ;  /* 0xfffffffd00147547 */ /* 0x002fea000b83ffff */
.L_x_30:
[----:B---3--:R-:W-:Y:S01]  /*27b0*/  SHF.L.U32 R3, R2, 0x1f, RZ ;  /* 0x0000001f02037819 */ /* 0x008fe200000006ff */
[----:B------:R-:W-:-:S03]  /*27c0*/  NOP ;  /* 0x0000000000007918 */ /* 0x000fc60000000000 */
[----:B--2---:R-:W2:Y:S02]  /*27d0*/  SYNCS.PHASECHK.TRANS64.TRYWAIT P0, [UR29+0x120], R3 ;  /* 0x00012003ff0075a7 */ /* 0x004ea4000800111d */
[----:B--2---:R-:W-:Y:S05]  /*27e0*/  @!P0 BRA `(.L_x_37) ;  /* 0x0000007400dc8947 */ /* 0x004fea0003800000 */
.L_x_155:
[----:B------:R-:W3:Y:S01]  /*27f0*/  LDS.128 R4, [UR29+0x160] ;  /* 0x0001601dff047984 */ /* 0x000ee20008000c00 */
[----:B------:R-:W-:Y:S02]  /*2800*/  UIADD3 UR4, UPT, UPT, UR29, 0x128, URZ ;  /* 0x000001281d047890 */ /* 0x000fe4000fffe0ff */
[----:B------:R-:W-:Y:S01]  /*2810*/  UISETP.GE.AND UP0, UPT, UR39, 0x1, UPT ;  /* 0x000000012700788c */ /* 0x000fe2000bf06270 */
[----:B------:R-:W-:Y:S01]  /*2820*/  @!PT LDS RZ, [RZ] ;  /* 0x00000000fffff984 */ /* 0x000fe20000000800 */
[----:B------:R-:W-:Y:S01]  /*2830*/  @!PT LDS RZ, [RZ] ;  /* 0x00000000fffff984 */ /* 0x000fe20000000800 */
[----:B------:R-:W-:Y:S01]  /*2840*/  @!PT LDS RZ, [RZ] ;  /* 0x00000000fffff984 */ /* 0x000fe20000000800 */
[----:B------:R-:W-:Y:S01]  /*2850*/  @!PT LDS RZ, [RZ] ;  /* 0x00000000fffff984 */ /* 0x000fe20000000800 */
[----:B------:R4:W-:Y:S06]  /*2860*/  MEMBAR.ALL.CTA ;  /* 0x0000000000007992 */ /* 0x0009ec0000008000 */
[----:B----4-:R-:W4:Y:S01]  /*2870*/  FENCE.VIEW.ASYNC.S ;  /* 0x00000000000073c6 */ /* 0x010f220000000000 */
[----:B------:R-:W-:-:S09]  /*2880*/  UPRMT UR4, URZ, 0x654, UR4 ;  /* 0x00000654ff047896 */ /* 0x000fd20008000004 */
[----:B----4-:R-:W-:Y:S01]  /*2890*/  SYNCS.ARRIVE.TRANS64.RED.A1T0 RZ, [UR4], RZ ;  /* 0x000000ffffff79a7 */ /* 0x010fe20008100404 */
[----:B---3--:R-:W-:-:S13]  /*28a0*/  LOP3.LUT P0, RZ, R6, 0x1, RZ, 0xc0, !PT ;  /* 0x0000000106ff7812 */ /* 0x008fda000780c0ff */
[----:B------:R-:W-:Y:S01]  /*28b0*/  VOTEU.ANY UP1, P0 ;  /* 0x0000000000ff7886 */ /* 0x000fe20000020100 */
[----:B------:R-:W-:-:S13]  /*28c0*/  PLOP3.LUT P0, PT, PT, PT, UP1, 0x80, 0x8 ;  /* 0x000000000008781c */ /* 0x000fda0003f0f018 */
[----:B--2---:R-:W-:Y:S02]  /*28d0*/  @P0 MOV R0, R4 ;  /* 0x0000000400000202 */ /* 0x004fe40000000f00 */
[----:B------:R-:W-:Y:S02]  /*28e0*/  @P0 LOP3.LUT R4, R5, 0xffff, RZ, 0xc0, !PT ;  /* 0x0000ffff05040812 */ /* 0x000fe400078ec0ff */
[----:B------:R-:W-:Y:S02]  /*28f0*/  @P0 R2UR UR6, R0 ;  /* 0x00000000000602ca */ /* 0x000fe400000e0000 */
[----:B------:R-:W-:-:S11]  /*2900*/  @P0 R2UR UR5, R4 ;  /* 0x00000000040502ca */ /* 0x000fd600000e0000 */
[----:B------:R-:W-:Y:S02]  /*2910*/  @UP1 UMOV UR45, UR6 ;  /* 0x00000006002d1c82 */ /* 0x000fe40008000000 */
[----:B------:R-:W-:Y:S01]  /*2920*/  @UP1 UMOV UR44, UR5 ;  /* 0x00000005002c1c82 */ /* 0x000fe20008000000 */
[----:B------:R-:W-:Y:S05]  /*2930*/  BRA.U !UP0, `(.L_x_38) ;  /* 0x0000000108d47547 */ /* 0x000fea000b800000 */
[----:B------:R-:W1:Y:S01]  /*2940*/  LDCU.128 UR16, c[0x0][0xb10] ;  /* 0x00016200ff1077ac */ /* 0x000e620008000c00 */
[----:B------:R-:W2:Y:S01]  /*2950*/  LDCU UR21, c[0x0][0xb20] ;  /* 0x00016400ff1577ac */ /* 0x000ea20008000800 */
[----:B------:R-:W3:Y:S01]  /*2960*/  LDCU UR20, c[0x0][0xb0c] ;  /* 0x00016180ff1477ac */ /* 0x000ee20008000800 */
[----:B------:R-:W4:Y:S01]  /*2970*/  LDCU.64 UR8, c[0x0][0xb28] ;  /* 0x00016500ff0877ac */ /* 0x000f220008000a00 */
[----:B------:R-:W-:Y:S02]  /*2980*/  UISETP.NE.AND UP3, UPT, UR39, 0x1, UPT ;  /* 0x000000012700788c */ /* 0x000fe4000bf65270 */
[----:B-1----:R-:W-:Y:S02]  /*2990*/  UIMAD.WIDE.U32 UR4, UR48, UR19, URZ ;  /* 0x00000013300472a5 */ /* 0x002fe4000f8e00ff */
[----:B------:R-:W-:Y:S02]  /*29a0*/  UIMAD.WIDE.U32 UR6, UR50, UR16, URZ ;  /* 0x00000010320672a5 */ /* 0x000fe4000f8e00ff */
[----:B------:R-:W-:-:S02]  /*29b0*/  UISETP.NE.AND UP0, UPT, UR18, 0x1, UPT ;  /* 0x000000011200788c */ /* 0x000fc4000bf05270 */
[----:B------:R-:W-:Y:S01]  /*29c0*/  UIMAD.WIDE.U32 UR12, UR44, UR19, URZ ;  /* 0x000000132c0c72a5 */ /* 0x000fe2000f8e00ff */
[----:B------:R-:W-:Y:S01]  /*29d0*/  UMOV UR4, UR5 ;  /* 0x0000000500047c82 */ /* 0x000fe20008000000 */
[----:B---3--:R-:W-:Y:S02]  /*29e0*/  UISETP.NE.AND UP2, UPT, UR20, 0x1, UPT ;  /* 0x000000011400788c */ /* 0x008fe4000bf45270 */
[----:B--2---:R-:W-:Y:S02]  /*29f0*/  USHF.R.U32.HI UR5, URZ, UR21, UR4 ;  /* 0x00000015ff057299 */ /* 0x004fe40008011604 */
[----:B------:R-:W-:Y:S01]  /*2a00*/  UIMAD.WIDE.U32 UR14, UR45, UR16, URZ ;  /* 0x000000102d0e72a5 */ /* 0x000fe2000f8e00ff */
[----:B------:R-:W-:Y:S01]  /*2a10*/  UMOV UR4, UR7 ;  /* 0x0000000700047c82 */ /* 0x000fe20008000000 */
[----:B------:R-:W-:Y:S02]  /*2a20*/  USEL UR5, UR48, UR5, !UP0 ;  /* 0x0000000530057287 */ /* 0x000fe4000c000000 */
[----:B------:R-:W-:-:S02]  /*2a30*/  USHF.R.U32.HI UR4, URZ, UR17, UR4 ;  /* 0x00000011ff047299 */ /* 0x000fc40008011604 */
[----:B----4-:R-:W-:Y:S02]  /*2a40*/  UIMAD.WIDE.U32 UR10, UR5, UR8, URZ ;  /* 0x00000008050a72a5 */ /* 0x010fe4000f8e00ff */
[----:B------:R-:W-:Y:S01]  /*2a50*/  USEL UR6, UR50, UR4, !UP2 ;  /* 0x0000000432067287 */ /* 0x000fe2000d000000 */
[----:B------:R-:W-:Y:S02]  /*2a60*/  UMOV UR14, UR15 ;  /* 0x0000000f000e7c82 */ /* 0x000fe40008000000 */
[----:B------:R-:W-:Y:S01]  /*2a70*/  UMOV UR4, UR13 ;  /* 0x0000000d00047c82 */ /* 0x000fe20008000000 */
[----:B------:R-:W-:Y:S01]  /*2a80*/  UIMAD.WIDE.U32 UR12, UR6, UR8, URZ ;  /* 0x00000008060c72a5 */ /* 0x000fe2000f8e00ff */
[----:B------:R-:W-:Y:S01]  /*2a90*/  UMOV UR10, UR11 ;  /* 0x0000000b000a7c82 */ /* 0x000fe20008000000 */
[----:B------:R-:W-:Y:S02]  /*2aa0*/  USHF.R.U32.HI UR4, URZ, UR21, UR4 ;  /* 0x00000015ff047299 */ /* 0x000fe40008011604 */
[----:B------:R-:W-:-:S03]  /*2ab0*/  @UP3 USHF.R.U32.HI UR5, URZ, UR9, UR10 ;  /* 0x00000009ff053299 */ /* 0x000fc6000801160a */
[----:B------:R-:W-:Y:S01]  /*2ac0*/  UMOV UR12, UR13 ;  /* 0x0000000d000c7c82 */ /* 0x000fe20008000000 */
[----:B------:R-:W-:Y:S02]  /*2ad0*/  USHF.R.U32.HI UR17, URZ, UR17, UR14 ;  /* 0x00000011ff117299 */ /* 0x000fe4000801160e */
[----:B------:R-:W-:Y:S02]  /*2ae0*/  USEL UR4, UR44, UR4, !UP0 ;  /* 0x000000042c047287 */ /* 0x000fe4000c000000 */
[----:B------:R-:W-:Y:S02]  /*2af0*/  @UP3 USHF.R.U32.HI UR6, URZ, UR9, UR12 ;  /* 0x00000009ff063299 */ /* 0x000fe4000801160c */
[----:B------:R-:W-:Y:S02]  /*2b00*/  UIMAD UR7, UR39, UR5, URZ ;  /* 0x00000005270772a4 */ /* 0x000fe4000f8e02ff */
[----:B------:R-:W-:Y:S02]  /*2b10*/  USEL UR5, UR45, UR17, !UP2 ;  /* 0x000000112d057287 */ /* 0x000fe4000d000000 */
[----:B------:R-:W-:-:S02]  /*2b20*/  UIMAD UR12, UR39, UR6, URZ ;  /* 0x00000006270c72a4 */ /* 0x000fc4000f8e02ff */
[----:B------:R-:W-:Y:S02]  /*2b30*/  UISETP.GE.AND UP0, UPT, UR4, UR7, UPT ;  /* 0x000000070400728c */ /* 0x000fe4000bf06270 */
[----:B------:R-:W-:Y:S02]  /*2b40*/  UIMAD.WIDE.U32 UR10, UR4, UR8, URZ ;  /* 0x00000008040a72a5 */ /* 0x000fe4000f8e00ff */
[----:B------:R-:W-:Y:S02]  /*2b50*/  UISETP.GE.OR UP0, UPT, UR5, UR12, UP0 ;  /* 0x0000000c0500728c */ /* 0x000fe40008706670 */
[----:B------:R-:W-:Y:S02]  /*2b60*/  UIMAD.WIDE.U32 UR12, UR5, UR8, URZ ;  /* 0x00000008050c72a5 */ /* 0x000fe4000f8e00ff */
[----:B------:R-:W-:Y:S01]  /*2b70*/  UIADD3 UR10, UPT, UPT, -UR4, URZ, URZ ;  /* 0x000000ff040a7290 */ /* 0x000fe2000fffe1ff */
[----:B------:R-:W-:Y:S01]  /*2b80*/  UMOV UR8, UR11 ;  /* 0x0000000b00087c82 */ /* 0x000fe20008000000 */
[----:B------:R-:W-:-:S02]  /*2b90*/  UIADD3 UR11, UPT, UPT, -UR5, URZ, URZ ;  /* 0x000000ff050b7290 */ /* 0x000fc4000fffe1ff */
[----:B------:R-:W-:-:S03]  /*2ba0*/  USHF.R.U32.HI UR8, URZ, UR9, UR8 ;  /* 0x00000009ff087299 */ /* 0x000fc60008011608 */
[----:B------:R-:W-:Y:S01]  /*2bb0*/  @!UP0 UMOV UR7, UR13 ;  /* 0x0000000d00078c82 */ /* 0x000fe20008000000 */
[----:B------:R-:W-:Y:S02]  /*2bc0*/  UIMAD UR10, UR18, UR10, UR44 ;  /* 0x0000000a120a72a4 */ /* 0x000fe4000f8e022c */
[----:B------:R-:W-:Y:S02]  /*2bd0*/  USEL UR8, UR4, UR8, !UP3 ;  /* 0x0000000804087287 */ /* 0x000fe4000d800000 */
[----:B------:R-:W-:Y:S02]  /*2be0*/  @!UP0 USHF.R.U32.HI UR7, URZ, UR9, UR7 ;  /* 0x00000009ff078299 */ /* 0x000fe40008011607 */
[----:B------:R-:W-:Y:S02]  /*2bf0*/  UIADD3 UR9, UPT, UPT, -UR8, URZ, URZ ;  /* 0x000000ff08097290 */ /* 0x000fe4000fffe1ff */
[----:B------:R-:W-:Y:S02]  /*2c00*/  @!UP0 USEL UR7, UR5, UR7, !UP3 ;  /* 0x0000000705078287 */ /* 0x000fe4000d800000 */
[----:B------:R-:W-:-:S02]  /*2c10*/  UIMAD UR9, UR39, UR9, UR4 ;  /* 0x00000009270972a4 */ /* 0x000fc4000f8e0204 */
[----:B------:R-:W-:Y:S02]  /*2c20*/  @!UP0 UIADD3 UR8, UPT, UPT, UR8, -UR7, URZ ;  /* 0x8000000708088290 */ /* 0x000fe4000fffe0ff */
[----:B------:R-:W-:Y:S02]  /*2c30*/  @!UP0 UIMAD UR7, UR9, UR6, UR7 ;  /* 0x00000006090782a4 */ /* 0x000fe4000f8e0207 */
[----:B------:R-:W-:Y:S02]  /*2c40*/  @!UP0 UIMAD UR4, UR39, UR8, UR5 ;  /* 0x00000008270482a4 */ /* 0x000fe4000f8e0205 */
[----:B------:R-:W-:Y:S02]  /*2c50*/  UIMAD UR6, UR20, UR11, UR45 ;  /* 0x0000000b140672a4 */ /* 0x000fe4000f8e022d */
[----:B------:R-:W-:Y:S01]  /*2c60*/  UIMAD UR44, UR4, UR18, UR10 ;  /* 0x00000012042c72a4 */ /* 0x000fe2000f8e020a */
[----:B------:R-:W-:Y:S02]  /*2c70*/  @!UP0 UMOV UR5, UR7 ;  /* 0x0000000700058c82 */ /* 0x000fe40008000000 */
[----:B------:R-:W-:-:S12]  /*2c80*/  UIMAD UR45, UR5, UR20, UR6 ;  /* 0x00000014052d72a4 */ /* 0x000fd8000f8e0206 */
.L_x_38:
[----:B------:R-:W2:Y:S02]  /*2c90*/  LDCU UR4, c[0x0][0xb30] ;  /* 0x00016600ff0477ac */ /* 0x000ea40008000800 */
[----:B--2---:R-:W-:-:S09]  /*2ca0*/  UISETP.NE.AND UP0, UPT, UR4, 0x1, UPT ;  /* 0x000000010400788c */ /* 0x004fd2000bf05270 */
[----:B------:R-:W-:Y:S05]  /*2cb0*/  BRA.U UP0, `(.L_x_39) ;  /* 0x0000000100447547 */ /* 0x000fea000b800000 */
[----:B------:R-:W2:Y:S01]  /*2cc0*/  LDCU.128 UR8, c[0x0][0xb10] ;  /* 0x00016200ff0877ac */ /* 0x000ea20008000c00 */
[----:B------:R-:W3:Y:S01]  /*2cd0*/  LDCU UR12, c[0x0][0xb0c] ;  /* 0x00016180ff0c77ac */ /* 0x000ee20008000800 */
[----:B------:R-:W4:Y:S01]  /*2ce0*/  LDCU UR13, c[0x0][0xb20] ;  /* 0x00016400ff0d77ac */ /* 0x000f220008000800 */
[----:B--2---:R-:W-:Y:S02]  /*2cf0*/  UIMAD.WIDE.U32 UR6, UR45, UR8, URZ ;  /* 0x000000082d0672a5 */ /* 0x004fe4000f8e00ff */
[----:B------:R-:W-:Y:S02]  /*2d00*/  UIMAD.WIDE.U32 UR4, UR44, UR11, URZ ;  /* 0x0000000b2c0472a5 */ /* 0x000fe4000f8e00ff */
[----:B---3--:R-:W-:Y:S02]  /*2d10*/  UISETP.NE.AND UP2, UPT, UR12, 0x1, UPT ;  /* 0x000000010c00788c */ /* 0x008fe4000bf45270 */
[----:B------:R-:W-:Y:S01]  /*2d20*/  UISETP.NE.AND UP0, UPT, UR10, 0x1, UPT ;  /* 0x000000010a00788c */ /* 0x000fe2000bf05270 */
[----:B------:R-:W-:-:S02]  /*2d30*/  UMOV UR6, UR7 ;  /* 0x0000000700067c82 */ /* 0x000fc40008000000 */
[----:B------:R-:W-:Y:S01]  /*2d40*/  UMOV UR4, UR5 ;  /* 0x0000000500047c82 */ /* 0x000fe20008000000 */
[----:B------:R-:W-:Y:S02]  /*2d50*/  USHF.R.U32.HI UR6, URZ, UR9, UR6 ;  /* 0x00000009ff067299 */ /* 0x000fe40008011606 */
[----:B----4-:R-:W-:Y:S02]  /*2d60*/  USHF.R.U32.HI UR4, URZ, UR13, UR4 ;  /* 0x0000000dff047299 */ /* 0x010fe40008011604 */
[----:B------:R-:W-:Y:S02]  /*2d70*/  USEL UR5, UR45, UR6, !UP2 ;  /* 0x000000062d057287 */ /* 0x000fe4000d000000 */
[----:B------:R-:W-:-:S04]  /*2d80*/  USEL UR4, UR44, UR4, !UP0 ;  /* 0x000000042c047287 */ /* 0x000fc8000c000000 */
[----:B------:R-:W-:Y:S02]  /*2d90*/  UIADD3 UR6, UPT, UPT, UR5, -UR4, URZ ;  /* 0x8000000405067290 */ /* 0x000fe4000fffe0ff */
[----:B------:R-:W-:Y:S02]  /*2da0*/  UIADD3 UR4, UPT, UPT, -UR5, UR4, URZ ;  /* 0x0000000405047290 */ /* 0x000fe4000fffe1ff */
[----:B------:R-:W-:Y:S02]  /*2db0*/  UIMAD UR44, UR6, UR10, UR44 ;  /* 0x0000000a062c72a4 */ /* 0x000fe4000f8e022c */
[----:B------:R-:W-:-:S12]  /*2dc0*/  UIMAD UR45, UR4, UR12, UR45 ;  /* 0x0000000c042d72a4 */ /* 0x000fd8000f8e022d */
.L_x_39:
[----:B------:R-:W-:Y:S02]  /*2dd0*/  R2UR UR5, R52 ;  /* 0x00000000340572ca */ /* 0x000fe400000e0000 */
[----:B------:R-:W-:Y:S02]  /*2de0*/  R2UR UR4, R51 ;  /* 0x00000000330472ca */ /* 0x000fe400000e0000 */
[----:B------:R-:W-:Y:S02]  /*2df0*/  PLOP3.LUT P1, PT, PT, PT, PT, 0x80, 0x8 ;  /* 0x000000000008781c */ /* 0x000fe40003f2f070 */
[----:B------:R-:W-:-:S07]  /*2e00*/  LOP3.LUT R2, R2, 0x1, RZ, 0x3c, !PT ;  /* 0x0000000102027812 */ /* 0x000fce00078e3cff */
[----:B------:R-:W-:Y:S02]  /*2e10*/  UIADD3 UR21, UPT, UPT, UR45, UR5, URZ ;  /* 0x000000052d157290 */ /* 0x000fe4000fffe0ff */
[----:B------:R-:W-:Y:S01]  /*2e20*/  UIADD3 UR19, UPT, UPT, UR44, UR4, URZ ;  /* 0x000000042c137290 */ /* 0x000fe2000fffe0ff */
[----:B------:R-:W-:Y:S11]  /*2e30*/  BRA.U UP1, `(.L_x_40) ;  /* 0xffffffe901b07547 */ /* 0x000ff6000b83ffff */
[----:B------:R-:W-:Y:S01]  /*2e40*/  UIADD3 UR29, UPT, UPT, UR29, 0x68, URZ ;  /* 0x000000681d1d7890 */ /* 0x000fe2000fffe0ff */
[----:B------:R-:W-:-:S03]  /*2e50*/  MOV R2, UR23 ;  /* 0x0000001700027c02 */ /* 0x000fc60008000f00 */
[----:B------:R-:W-:Y:S01]  /*2e60*/  ULEA UR4, UR28, UR29, 0x3 ;  /* 0x0000001d1c047291 */ /* 0x000fe2000f8e18ff */
[----:B------:R-:W-:-:S08]  /*2e70*/  SHF.L.U32 R2, R2, 0x1f, RZ ;  /* 0x0000001f02027819 */ /* 0x000fd000000006ff */
[----:B------:R-:W2:Y:S02]  /*2e80*/  SYNCS.PHASECHK.TRANS64.TRYWAIT P0, [UR4], R2 ;  /* 0x00000002ff0075a7 */ /* 0x000ea40008001104 */
[----:B--2---:R-:W-:Y:S05]  /*2e90*/  @!P0 BRA `(.L_x_41) ;  /* 0x0000007000488947 */ /* 0x004fea0003800000 */
.L_x_157:
[----:B------:R-:W-:-:S04]  /*2ea0*/  UIADD3 UR4, UPT, UPT, UR28, 0x1, URZ ;  /* 0x000000011c047890 */ /* 0x000fc8000fffe0ff */
[----:B------:R-:W-:-:S04]  /*2eb0*/  UISETP.NE.AND UP0, UPT, UR4, 0xd, UPT ;  /* 0x0000000d0400788c */ /* 0x000fc8000bf05270 */
[----:B------:R-:W-:Y:S02]  /*2ec0*/  USEL UR5, URZ, 0x1, UP0 ;  /* 0x00000001ff057887 */ /* 0x000fe40008000000 */
[----:B------:R-:W-:Y:S02]  /*2ed0*/  USEL UR4, UR4, URZ, UP0 ;  /* 0x000000ff04047287 */ /* 0x000fe40008000000 */
[----:B------:R-:W-:Y:S02]  /*2ee0*/  ULOP3.LUT UR6, UR23, UR5, URZ, 0x3c, !UPT ;  /* 0x0000000517067292 */ /* 0x000fe4000f8e3cff */
[----:B------:R-:W-:-:S04]  /*2ef0*/  ULEA UR5, UR4, UR29, 0x3 ;  /* 0x0000001d04057291 */ /* 0x000fc8000f8e18ff */
[----:B--2---:R-:W-:-:S04]  /*2f00*/  MOV R2, UR6 ;  /* 0x0000000600027c02 */ /* 0x004fc80008000f00 */
[----:B------:R-:W-:-:S04]  /*2f10*/  SHF.L.U32 R2, R2, 0x1f, RZ ;  /* 0x0000001f02027819 */ /* 0x000fc800000006ff */
[----:B------:R-:W2:Y:S02]  /*2f20*/  SYNCS.PHASECHK.TRANS64.TRYWAIT P0, [UR5], R2 ;  /* 0x00000002ff0075a7 */ /* 0x000ea40008001105 */
[----:B--2---:R-:W-:Y:S05]  /*2f30*/  @!P0 BRA `(.L_x_42) ;  /* 0x0000007000388947 */ /* 0x004fea0003800000 */
.L_x_159:
        /* <DEDUP_REMOVED lines=10> */
.L_x_161:
        /* <DEDUP_REMOVED lines=10> */
.L_x_163:
        /* <DEDUP_REMOVED lines=10> */
.L_x_165:
        /* <DEDUP_REMOVED lines=10> */
.L_x_167:
        /* <DEDUP_REMOVED lines=10> */
.L_x_169:
        /* <DEDUP_REMOVED lines=10> */
.L_x_171:
        /* <DEDUP_REMOVED lines=10> */
.L_x_173:
        /* <DEDUP_REMOVED lines=10> */
.L_x_175:
        /* <DEDUP_REMOVED lines=10> */
.L_x_177:
        /* <DEDUP_REMOVED lines=10> */
.L_x_179:
[----:B------:R-:W-:-:S04]  /*3580*/  UIADD3 UR4, UPT, UPT, UR4, 0x1, URZ ;  /* 0x0000000104047890 */ /* 0x000fc8000fffe0ff */
[----:B------:R-:W-:-:S04]  /*3590*/  UISETP.NE.AND UP0, UPT, UR4, 0xd, UPT ;  /* 0x0000000d0400788c */ /* 0x000fc8000bf05270 */
[----:B------:R-:W-:Y:S02]  /*35a0*/  USEL UR5, URZ, 0x1, UP0 ;  /* 0x00000001ff057887 */ /* 0x000fe40008000000 */
[----:B------:R-:W-:Y:S02]  /*35b0*/  USEL UR4, UR4, URZ, UP0 ;  /* 0x000000ff04047287 */ /* 0x000fe40008000000 */
[----:B------:R-:W-:Y:S02]  /*35c0*/  ULOP3.LUT UR5, UR6, UR5, URZ, 0x3c, !UPT ;  /* 0x0000000506057292 */ /* 0x000fe4000f8e3cff */
[----:B------:R-:W-:-:S04]  /*35d0*/  ULEA UR4, UR4, UR29, 0x3 ;  /* 0x0000001d04047291 */ /* 0x000fc8000f8e18ff */
[----:B--2---:R-:W-:Y:S02]  /*35e0*/  IMAD.U32 R2, RZ, RZ, UR5 ;  /* 0x00000005ff027e24 */ /* 0x004fe4000f8e00ff */
[----:B------:R-:W-:-:S03]  /*35f0*/  MOV R0, UR4 ;  /* 0x0000000400007c02 */ /* 0x000fc60008000f00 */
[----:B------:R-:W-:-:S07]  /*3600*/  SHF.L.U32 R2, R2, 0x1f, RZ ;  /* 0x0000001f02027819 */ /* 0x000fce00000006ff */
.L_x_53:
[----:B--2---:R2:W3:Y:S02]  /*3610*/  SYNCS.PHASECHK.TRANS64.TRYWAIT P0, [R0+URZ], R2 ;  /* 0x00000002000075a7 */ /* 0x0044e400080011ff */
[----:B---3--:R-:W-:Y:S05]  /*3620*/  @!P0 NANOSLEEP.SYNCS 0x989680 ;  /* 0x009896800000895d */ /* 0x008fea0003900000 */
[----:B------:R-:W3:Y:S02]  /*3630*/  @!P0 SYNCS.PHASECHK.TRANS64 P0, [R0+URZ], R2 ;  /* 0x00000002000085a7 */ /* 0x000ee400080010ff */
[----:B-1-3--:R-:W-:Y:S05]  /*3640*/  @P0 EXIT ;  /* 0x000000000000094d */ /* 0x00afea0003800000 */
[----:B------:R-:W-:Y:S05]  /*3650*/  BRA `(.L_x_53) ;  /* 0xfffffffc00ec7947 */ /* 0x000fea000383ffff */
.L_x_22:
[----:B------:R-:W2:Y:S02]  /*3660*/  S2UR UR4, SR_CgaCtaId ;  /* 0x00000000000479c3 */ /* 0x000ea40000008800 */
[----:B--2---:R-:W-:-:S04]  /*3670*/  UISETP.NE.AND UP0, UPT, UR4, URZ, UPT ;  /* 0x000000ff0400728c */ /* 0x004fc8000bf05270 */
[----:B------:R-:W-:-:S09]  /*3680*/  UISETP.NE.OR UP0, UPT, UR18, 0x1, UP0 ;  /* 0x000000011200788c */ /* 0x000fd20008705670 */
[----:B------:R-:W-:Y:S05]  /*3690*/  BRA.U UP0, `(.L_x_54) ;  /* 0x0000000100b47547 */ /* 0x000fea000b800000 */
[----:B------:R-:W2:Y:S01]  /*36a0*/  S2UR UR5, SR_CgaCtaId ;  /* 0x00000000000579c3 */ /* 0x000ea20000008800 */
[----:B------:R-:W-:Y:S01]  /*36b0*/  UMOV UR4, 0x400 ;  /* 0x0000040000047882 */ /* 0x000fe20000000000 */
[----:B------:R-:W-:Y:S01]  /*36c0*/  HFMA2 R2, -RZ, RZ, 0, 5.9604644775390625e-08 ;  /* 0x00000001ff027431 */ /* 0x000fe200000001ff */
[----:B------:R-:W-:Y:S01]  /*36d0*/  ISETP.GE.U32.AND P0, PT, R3, 0x2, PT ;  /* 0x000000020300780c */ /* 0x000fe20003f06070 */
[----:B------:R-:W-:Y:S01]  /*36e0*/  IMAD.MOV.U32 R8, RZ, RZ, RZ ;  /* 0x000000ffff087224 */ /* 0x000fe200078e00ff */
[----:B--2---:R-:W-:-:S04]  /*36f0*/  ULEA UR4, UR5, UR4, 0x18 ;  /* 0x0000000405047291 */ /* 0x004fc8000f8ec0ff */
[----:B------:R-:W-:Y:S02]  /*3700*/  UIADD3 UR5, UPT, UPT, UR4, 0x128, URZ ;  /* 0x0000012804057890 */ /* 0x000fe4000fffe0ff */
[----:B------:R-:W-:Y:S02]  /*3710*/  UIADD3 UR8, UPT, UPT, UR4, 0x120, URZ ;  /* 0x0000012004087890 */ /* 0x000fe4000fffe0ff */
[----:B------:R-:W-:-:S12]  /*3720*/  UPRMT UR5, URZ, 0x654, UR5 ;  /* 0x00000654ff057896 */ /* 0x000fd80008000005 */
.L_x_57:
[----:B------:R-:W-:Y:S01]  /*3730*/  SHF.L.U32 R6, R2, 0x1f, RZ ;  /* 0x0000001f02067819 */ /* 0x000fe200000006ff */
[----:B------:R-:W-:Y:S02]  /*3740*/  IMAD.U32 R4, RZ, RZ, UR8 ;  /* 0x00000008ff047e24 */ /* 0x000fe4000f8e00ff */
[----:B------:R-:W-:Y:S01]  /*3750*/  @!P0 IMAD.MOV.U32 R5, RZ, RZ, 0x10 ;  /* 0x00000010ff058424 */ /* 0x000fe200078e00ff */
[----:B------:R-:W2:Y:S02]  /*3760*/  SYNCS.PHASECHK.TRANS64.TRYWAIT P1, [UR4+0x128], R6 ;  /* 0x00012806ff0075a7 */ /* 0x000ea40008021104 */
[----:B------:R-:W-:-:S04]  /*3770*/  PRMT R4, R3, 0x654, R4 ;  /* 0x0000065403047816 */ /* 0x000fc80000000004 */
[----:B------:R-:W-:Y:S01]  /*3780*/  SEL R0, R4, R0, !P0 ;  /* 0x0000000004007207 */ /* 0x000fe20004000000 */
[----:B--2---:R-:W-:Y:S06]  /*3790*/  @!P1 BRA `(.L_x_55) ;  /* 0x0000006c00289947 */ /* 0x004fec0003800000 */
.L_x_181:
[----:B------:R-:W-:Y:S01]  /*37a0*/  UIADD3 UR6, UPT, UPT, UR4, 0x160, URZ ;  /* 0x0000016004067890 */ /* 0x000fe2000fffe0ff */
[----:B------:R3:W-:Y:S01]  /*37b0*/  @!P0 SYNCS.ARRIVE.TRANS64.RED RZ, [R0+URZ], R5 ;  /* 0x0000000500ff89a7 */ /* 0x0007e200080004ff */
[----:B------:R-:W-:Y:S01]  /*37c0*/  UIADD3 UR7, UPT, UPT, UR4, 0x120, URZ ;  /* 0x0000012004077890 */ /* 0x000fe2000fffe0ff */
[----:B------:R-:W-:-:S08]  /*37d0*/  LOP3.LUT R2, R2, 0x1, RZ, 0x3c, !PT ;  /* 0x0000000102027812 */ /* 0x000fd000078e3cff */
[----:B------:R-:W-:Y:S06]  /*37e0*/  UGETNEXTWORKID.BROADCAST [UR6], [UR7] ;  /* 0x00000000060073ca */ /* 0x000fec0008000100 */
[----:B---3--:R-:W-:-:S04]  /*37f0*/  SHF.L.U32 R5, R8, 0x1f, RZ ;  /* 0x0000001f08057819 */ /* 0x008fc800000006ff */
[----:B------:R-:W3:Y:S02]  /*3800*/  SYNCS.PHASECHK.TRANS64.TRYWAIT P1, [UR4+0x120], R5 ;  /* 0x00012005ff0075a7 */ /* 0x000ee40008021104 */
[----:B---3--:R-:W-:Y:S05]  /*3810*/  @!P1 BRA `(.L_x_56) ;  /* 0x0000006c00209947 */ /* 0x008fea0003800000 */
.L_x_183:
[----:B--2---:R-:W2:Y:S01]  /*3820*/  LDS.128 R4, [UR4+0x160] ;  /* 0x00016004ff047984 */ /* 0x004ea20008000c00 */
[----:B------:R-:W-:Y:S01]  /*3830*/  LOP3.LUT R8, R8, 0x1, RZ, 0x3c, !PT ;  /* 0x0000000108087812 */ /* 0x000fe200078e3cff */
[----:B------:R-:W-:Y:S01]  /*3840*/  @!PT LDS RZ, [RZ] ;  /* 0x00000000fffff984 */ /* 0x000fe20000000800 */
[----:B------:R-:W-:Y:S01]  /*3850*/  @!PT LDS RZ, [RZ] ;  /* 0x00000000fffff984 */ /* 0x000fe20000000800 */
[----:B------:R-:W-:Y:S01]  /*3860*/  @!PT LDS RZ, [RZ] ;  /* 0x00000000fffff984 */ /* 0x000fe20000000800 */
[----:B------:R-:W-:Y:S01]  /*3870*/  @!PT LDS RZ, [RZ] ;  /* 0x00000000fffff984 */ /* 0x000fe20000000800 */
[----:B------:R3:W-:Y:S06]  /*3880*/  MEMBAR.ALL.CTA ;  /* 0x0000000000007992 */ /* 0x0007ec0000008000 */
[----:B---3--:R-:W3:Y:S02]  /*3890*/  FENCE.VIEW.ASYNC.S ;  /* 0x00000000000073c6 */ /* 0x008ee40000000000 */
[----:B---3--:R-:W-:Y:S01]  /*38a0*/  SYNCS.ARRIVE.TRANS64.RED.A1T0 RZ, [UR5], RZ ;  /* 0x000000ffffff79a7 */ /* 0x008fe20008100405 */
[----:B--2---:R-:W-:-:S13]  /*38b0*/  LOP3.LUT P1, RZ, R6, 0x1, RZ, 0xc0, !PT ;  /* 0x0000000106ff7812 */ /* 0x004fda000782c0ff */
[----:B------:R-:W-:Y:S05]  /*38c0*/  @P1 BRA `(.L_x_57) ;  /* 0xfffffffc00981947 */ /* 0x000fea000383ffff */
[----:B------:R-:W-:-:S04]  /*38d0*/  SHF.L.U32 R0, R2, 0x1f, RZ ;  /* 0x0000001f02007819 */ /* 0x000fc800000006ff */
[----:B------:R-:W2:Y:S02]  /*38e0*/  SYNCS.PHASECHK.TRANS64 P0, [UR4+0x128], R0 ;  /* 0x00012800ff0075a7 */ /* 0x000ea40008001004 */
[----:B-12---:R-:W-:Y:S05]  /*38f0*/  @P0 EXIT ;  /* 0x000000000000094d */ /* 0x006fea0003800000 */
[----:B------:R-:W-:-:S07]  /*3900*/  MOV R0, UR4 ;  /* 0x0000000400007c02 */ /* 0x000fce0008000f00 */
.L_x_58:
[----:B-1----:R-:W-:-:S04]  /*3910*/  SHF.L.U32 R3, R2, 0x1f, RZ ;  /* 0x0000001f02037819 */ /* 0x002fc800000006ff */
[----:B------:R1:W2:Y:S03]  /*3920*/  SYNCS.PHASECHK.TRANS64.TRYWAIT P0, [R0+URZ+0x128], R3 ;  /* 0x00012803000075a7 */ /* 0x0002a600080011ff */
[----:B--2---:R-:W-:Y:S05]  /*3930*/  @!P0 NANOSLEEP.SYNCS 0x989680 ;  /* 0x009896800000895d */ /* 0x004fea0003900000 */
[----:B------:R-:W2:Y:S02]  /*3940*/  @!P0 SYNCS.PHASECHK.TRANS64 P0, [R0+URZ+0x128], R3 ;  /* 0x00012803000085a7 */ /* 0x000ea400080010ff */
[----:B--2---:R-:W-:Y:S05]  /*3950*/  @P0 EXIT ;  /* 0x000000000000094d */ /* 0x004fea0003800000 */
[----:B------:R-:W-:Y:S05]  /*3960*/  BRA `(.L_x_58) ;  /* 0xfffffffc00e87947 */ /* 0x000fea000383ffff */
.L_x_54:
[----:B------:R-:W-:Y:S05]  /*3970*/  BRA.U UP4, `(.L_x_59) ;  /* 0x00000011049c7547 */ /* 0x000fea000b800000 */
[----:B------:R-:W2:Y:S01]  /*3980*/  S2UR UR4, SR_CgaCtaId ;  /* 0x00000000000479c3 */ /* 0x000ea20000008800 */
[----:B------:R-:W-:Y:S01]  /*3990*/  UMOV UR5, 0x40 ;  /* 0x0000004000057882 */ /* 0x000fe20000000000 */
[----:B------:R-:W-:Y:S01]  /*39a0*/  NOP ;  /* 0x0000000000007918 */ /* 0x000fe20000000000 */
[----:B------:R-:W-:Y:S01]  /*39b0*/  UMOV UR6, 0x400 ;  /* 0x0000040000067882 */ /* 0x000fe20000000000 */
[----:B--2---:R-:W-:Y:S02]  /*39c0*/  ULEA UR5, UR4, UR5, 0x18 ;  /* 0x0000000504057291 */ /* 0x004fe4000f8ec0ff */
[----:B------:R-:W-:-:S07]  /*39d0*/  ULEA UR6, UR4, UR6, 0x18 ;  /* 0x0000000604067291 */ /* 0x000fce000f8ec0ff */
[----:B------:R-:W2:Y:S02]  /*39e0*/  LDS.U8 R3, [UR5+0x1c] ;  /* 0x00001c05ff037984 */ /* 0x000ea40008000000 */
[----:B--2---:R-:W-:-:S13]  /*39f0*/  ISETP.NE.AND P0, PT, R3, RZ, PT ;  /* 0x000000ff0300720c */ /* 0x004fda0003f05270 */
[----:B------:R-:W-:Y:S05]  /*3a00*/  @P0 BRA `(.L_x_60) ;  /* 0x0000000400080947 */ /* 0x000fea0003800000 */
[----:B------:R-:W-:Y:S02]  /*3a10*/  UISETP.NE.U32.AND UP1, UPT, UR41, 0x1, UPT ;  /* 0x000000012900788c */ /* 0x000fe4000bf25070 */
[----:B------:R-:W-:-:S07]  /*3a20*/  UIADD3 UR7, UPT, UPT, UR5, 0x8, URZ ;  /* 0x0000000805077890 */ /* 0x000fce000fffe0ff */
[----:B------:R-:W-:Y:S05]  /*3a30*/  BRA.U !UP1, `(.L_x_61) ;  /* 0x00000001099c7547 */ /* 0x000fea000b800000 */
[----:B------:R-:W-:Y:S01]  /*3a40*/  ELECT P0, URZ, PT ;  /* 0x0000000000ff782f */ /* 0x000fe20003800000 */
[----:B------:R-:W-:-:S12]  /*3a50*/  BSSY B0, `(.L_x_61) ;  /* 0x0000025000007945 */ /* 0x000fd80003800000 */
[----:B------:R-:W-:Y:S05]  /*3a60*/  @!P0 BRA `(.L_x_62) ;  /* 0x00000000008c8947 */ /* 0x000fea0003800000 */
[----:B------:R-:W-:-:S05]  /*3a70*/  UMOV UR4, 0x10 ;  /* 0x0000001000047882 */ /* 0x000fca0000000000 */
[----:B------:R-:W-:Y:S04]  /*3a80*/  DEPBAR.LE SB2, 0x36 ;  /* 0x0000ad800000791a */ /* 0x000fe80000000000 */
[----:B------:R-:W2:Y:S02]  /*3a90*/  UTCATOMSWS.2CTA.FIND_AND_SET.ALIGN UP0, UR4, UR4 ;  /* 0x00000004000475e3 */ /* 0x000ea40008200800 */
[----:B--2---:R-:W-:Y:S01]  /*3aa0*/  MOV R10, UR4 ;  /* 0x00000004000a7c02 */ /* 0x004fe20008000f00 */
[----:B------:R-:W-:Y:S06]  /*3ab0*/  BRA.U UP0, `(.L_x_63) ;  /* 0x0000000100187547 */ /* 0x000fec000b800000 */
.L_x_64:
[----:B------:R-:W-:Y:S05]  /*3ac0*/  NANOSLEEP 0x64 ;  /* 0x000000640000795d */ /* 0x000fea0003800000 */
[----:B------:R-:W-:-:S05]  /*3ad0*/  UMOV UR4, 0x10 ;  /* 0x0000001000047882 */ /* 0x000fca0000000000 */
[----:B------:R-:W-:Y:S04]  /*3ae0*/  DEPBAR.LE SB2, 0x36 ;  /* 0x0000ad800000791a */ /* 0x000fe80000000000 */
[----:B------:R-:W2:Y:S02]  /*3af0*/  UTCATOMSWS.2CTA.FIND_AND_SET.ALIGN UP0, UR4, UR4 ;  /* 0x00000004000475e3 */ /* 0x000ea40008200800 */
[----:B--2---:R-:W-:Y:S01]  /*3b00*/  MOV R10, UR4 ;  /* 0x00000004000a7c02 */ /* 0x004fe20008000f00 */
[----:B------:R-:W-:Y:S05]  /*3b10*/  BRA.U !UP0, `(.L_x_64) ;  /* 0xfffffffd08e87547 */ /* 0x000fea000b83ffff */
.L_x_63:
[----:B------:R-:W2:Y:S01]  /*3b20*/  LDS R6, [UR5+0x10] ;  /* 0x00001005ff067984 */ /* 0x000ea20008000800 */
[----:B------:R-:W-:Y:S01]  /*3b30*/  IMAD.U32 R3, RZ, RZ, UR6 ;  /* 0x00000006ff037e24 */ /* 0x000fe2000f8e00ff */
[----:B------:R-:W-:-:S03]  /*3b40*/  MOV R4, UR40 ;  /* 0x0000002800047c02 */ /* 0x000fc60008000f00 */
[----:B------:R-:W-:Y:S01]  /*3b50*/  VIADD R3, R3, 0x170 ;  /* 0x0000017003037836 */ /* 0x000fe20000000000 */
[----:B--2---:R-:W-:-:S04]  /*3b60*/  SHF.L.U32 R6, R6, 0x1f, RZ ;  /* 0x0000001f06067819 */ /* 0x004fc800000006ff */
[----:B------:R-:W2:Y:S02]  /*3b70*/  SYNCS.PHASECHK.TRANS64.TRYWAIT P0, [UR5+0x8], R6 ;  /* 0x00000806ff0075a7 */ /* 0x000ea40008001105 */
[----:B--2---:R-:W-:Y:S05]  /*3b80*/  @P0 BRA `(.L_x_65) ;  /* 0x0000000000080947 */ /* 0x004fea0003800000 */
[----:B------:R-:W2:Y:S02]  /*3b90*/  SYNCS.PHASECHK.TRANS64.TRYWAIT P0, [UR5+0x8], R6 ;  /* 0x00000806ff0075a7 */ /* 0x000ea40008001105 */
[----:B--2---:R-:W-:Y:S05]  /*3ba0*/  @!P0 BRA `(.L_x_66) ;  /* 0x0000006800548947 */ /* 0x004fea0003800000 */
.L_x_65:
[----:B------:R-:W-:Y:S01]  /*3bb0*/  PRMT R4, R4, 0x654, R3 ;  /* 0x0000065404047816 */ /* 0x000fe20000000003 */
[----:B------:R-:W-:Y:S01]  /*3bc0*/  HFMA2 R3, -RZ, RZ, 0, 5.9604644775390625e-08 ;  /* 0x00000001ff037431 */ /* 0x000fe200000001ff */
[----:B------:R-:W-:Y:S01]  /*3bd0*/  UPRMT UR4, UR40, 0x654, UR7 ;  /* 0x0000065428047896 */ /* 0x000fe20008000007 */
[----:B------:R-:W-:Y:S02]  /*3be0*/  IMAD.MOV.U32 R8, RZ, RZ, 0xffff ;  /* 0x0000ffffff087424 */ /* 0x000fe400078e00ff */
[----:B--2---:R-:W-:Y:S02]  /*3bf0*/  IMAD.MOV.U32 R6, RZ, RZ, 0x4 ;  /* 0x00000004ff067424 */ /* 0x004fe400078e00ff */
[----:B------:R-:W-:Y:S01]  /*3c00*/  IMAD.SHL.U32 R9, R10, 0x20, RZ ;  /* 0x000000200a097824 */ /* 0x000fe200078e00ff */
[----:B------:R-:W-:Y:S02]  /*3c10*/  MOV R5, UR4 ;  /* 0x0000000400057c02 */ /* 0x000fe40008000f00 */
[-C--:B------:R-:W-:Y:S01]  /*3c20*/  SHF.L.U32 R8, R8, R10.reuse, RZ ;  /* 0x0000000a08087219 */ /* 0x080fe200000006ff */
[----:B------:R2:W-:Y:S01]  /*3c30*/  SYNCS.ARRIVE.TRANS64.RED RZ, [UR4], R6 ;  /* 0x00000006ffff79a7 */ /* 0x0005e20008000404 */
[----:B------:R-:W-:Y:S01]  /*3c40*/  SHF.L.U32 R7, R3, R10, RZ ;  /* 0x0000000a03077219 */ /* 0x000fe200000006ff */
[----:B------:R2:W-:Y:S04]  /*3c50*/  STS [UR6+0x170], R9 ;  /* 0x00017009ff007988 */ /* 0x0005e80008000806 */
[----:B------:R2:W-:Y:S04]  /*3c60*/  STAS [R4.64], R10 ;  /* 0x0000000a04007dbd */ /* 0x0005e8000c0008ff */
[----:B------:R2:W-:Y:S04]  /*3c70*/  ATOMS.OR RZ, [UR5+0x14], R8 ;  /* 0x00001408ffff798c */ /* 0x0005e8000b000005 */
[----:B------:R2:W-:Y:S04]  /*3c80*/  ATOMS.OR RZ, [UR5+0x18], R7 ;  /* 0x00001807ffff798c */ /* 0x0005e8000b000005 */
[----:B------:R2:W-:Y:S02]  /*3c90*/  ATOMS.XOR RZ, [UR5+0x10], R3 ;  /* 0x00001003ffff798c */ /* 0x0005e4000b800005 */
.L_x_62:
[----:B-1----:R-:W-:Y:S05]  /*3ca0*/  BSYNC B0 ;  /* 0x0000000000007941 */ /* 0x002fea0003800000 */
.L_x_61:
[----:B------:R-:W-:Y:S05]  /*3cb0*/  BRA.U UP1, `(.L_x_67) ;  /* 0x00000001016c7547 */ /* 0x000fea000b800000 */
[----:B------:R-:W-:-:S03]  /*3cc0*/  UMOV UR4, 0xffffffff ;  /* 0xffffffff00047882 */ /* 0x000fc60000000000 */
[----:B------:R-:W-:Y:S05]  /*3cd0*/  BRA.DIV UR4, `(.L_x_68) ;  /* 0x0000006a04207947 */ /* 0x000fea000b800000 */
[----:B------:R-:W-:-:S13]  /*3ce0*/  ELECT P6, URZ, PT ;  /* 0x0000000000ff782f */ /* 0x000fda00038c0000 */
.L_x_186:
[----:B------:R-:W-:Y:S05]  /*3cf0*/  @!P6 BRA `(.L_x_67) ;  /* 0x00000000005ce947 */ /* 0x000fea0003800000 */
[----:B--2---:R-:W2:Y:S02]  /*3d00*/  LDS R4, [UR5+0x10] ;  /* 0x00001005ff047984 */ /* 0x004ea40008000800 */
[----:B--2---:R-:W-:-:S04]  /*3d10*/  SHF.L.U32 R4, R4, 0x1f, RZ ;  /* 0x0000001f04047819 */ /* 0x004fc800000006ff */
[----:B------:R-:W2:Y:S02]  /*3d20*/  SYNCS.PHASECHK.TRANS64.TRYWAIT P0, [UR5+0x8], R4 ;  /* 0x00000804ff0075a7 */ /* 0x000ea40008001105 */
[----:B--2---:R-:W-:Y:S05]  /*3d30*/  @P0 BRA `(.L_x_69) ;  /* 0x0000000000080947 */ /* 0x004fea0003800000 */
[----:B------:R-:W2:Y:S02]  /*3d40*/  SYNCS.PHASECHK.TRANS64.TRYWAIT P0, [UR5+0x8], R4 ;  /* 0x00000804ff0075a7 */ /* 0x000ea40008001105 */
[----:B--2---:R-:W-:Y:S05]  /*3d50*/  @!P0 BRA `(.L_x_70) ;  /* 0x0000006800208947 */ /* 0x004fea0003800000 */
.L_x_69:
[----:B------:R-:W3:Y:S01]  /*3d60*/  LDS R6, [UR6+0x170] ;  /* 0x00017006ff067984 */ /* 0x000ee20008000800 */
[----:B--2---:R-:W-:Y:S02]  /*3d70*/  HFMA2 R3, -RZ, RZ, 0, 5.9604644775390625e-08 ;  /* 0x00000001ff037431 */ /* 0x004fe400000001ff */
[----:B------:R-:W-:Y:S01]  /*3d80*/  IMAD.MOV.U32 R4, RZ, RZ, 0xffff ;  /* 0x0000ffffff047424 */ /* 0x000fe200078e00ff */
[----:B------:R-:W-:Y:S01]  /*3d90*/  UPRMT UR4, UR40, 0x654, UR7 ;  /* 0x0000065428047896 */ /* 0x000fe20008000007 */
[----:B---3--:R-:W-:-:S03]  /*3da0*/  IMAD.SHL.U32 R5, R6, 0x20, RZ ;  /* 0x0000002006057824 */ /* 0x008fc600078e00ff */
[-C--:B------:R-:W-:Y:S02]  /*3db0*/  SHF.L.U32 R4, R4, R6.reuse, RZ ;  /* 0x0000000604047219 */ /* 0x080fe400000006ff */
[----:B------:R-:W-:Y:S01]  /*3dc0*/  SHF.L.U32 R6, R3, R6, RZ ;  /* 0x0000000603067219 */ /* 0x000fe200000006ff */
[----:B------:R3:W-:Y:S04]  /*3dd0*/  STS [UR6+0x170], R5 ;  /* 0x00017005ff007988 */ /* 0x0007e80008000806 */
[----:B------:R3:W-:Y:S04]  /*3de0*/  ATOMS.OR RZ, [UR5+0x14], R4 ;  /* 0x00001404ffff798c */ /* 0x0007e8000b000005 */
[----:B------:R3:W-:Y:S01]  /*3df0*/  ATOMS.OR RZ, [UR5+0x18], R6 ;  /* 0x00001806ffff798c */ /* 0x0007e2000b000005 */
[----:B------:R-:W-:Y:S03]  /*3e00*/  SYNCS.ARRIVE.TRANS64.RED.A1T0 RZ, [UR4], RZ ;  /* 0x000000ffffff79a7 */ /* 0x000fe60008100404 */
[----:B------:R3:W-:Y:S01]  /*3e10*/  ATOMS.XOR RZ, [UR5+0x10], R3 ;  /* 0x00001003ffff798c */ /* 0x0007e2000b800005 */
[----:B------:R-:W-:Y:S05]  /*3e20*/  BRA `(.L_x_67) ;  /* 0x0000000000107947 */ /* 0x000fea0003800000 */
.L_x_60:
[----:B------:R-:W-:Y:S02]  /*3e30*/  MOV R3, 0xffffffff ;  /* 0xffffffff00037802 */ /* 0x000fe40000000f00 */
[----:B------:R-:W-:-:S03]  /*3e40*/  MOV R4, 0x3e70 ;  /* 0x00003e7000047802 */ /* 0x000fc60000000f00 */
[----:B------:R2:W-:Y:S04]  /*3e50*/  STS [UR6+0x170], R3 ;  /* 0x00017003ff007988 */ /* 0x0005e80008000806 */
[----:B-12--5:R-:W-:Y:S05]  /*3e60*/  CALL.REL.NOINC `($__internal_1_$__cuda_sm10x_tcgen05_guardrail_trap_phase_invalid_during_alloc) ;  /* 0x0000006c00d07944 */ /* 0x026fea0003c00000 */
.L_x_67:
[----:B------:R-:W-:Y:S05]  /*3e70*/  WARPSYNC.ALL ;  /* 0x0000000000007948 */ /* 0x000fea0003800000 */
[----:B------:R-:W4:Y:S01]  /*3e80*/  S2UR UR21, SR_CgaCtaId ;  /* 0x00000000001579c3 */ /* 0x000f220000008800 */
[----:B------:R-:W-:Y:S01]  /*3e90*/  UMOV UR4, 0x400 ;  /* 0x0000040000047882 */ /* 0x000fe20000000000 */
[----:B------:R-:W-:-:S06]  /*3ea0*/  NOP ;  /* 0x0000000000007918 */ /* 0x000fcc0000000000 */
[----:B------:R-:W-:Y:S06]  /*3eb0*/  BAR.ARV 0x6, 0xa0 ;  /* 0x0182800000007b1d */ /* 0x000fec0000002000 */
[----:B------:R-:W1:Y:S01]  /*3ec0*/  LDCU UR6, c[0x0][0x390] ;  /* 0x00007200ff0677ac */ /* 0x000e620008000800 */
[----:B------:R-:W-:Y:S01]  /*3ed0*/  LOP3.LUT R2, R2, 0xffff, RZ, 0xc0, !PT ;  /* 0x0000ffff02027812 */ /* 0x000fe200078ec0ff */
[----:B------:R-:W-:Y:S01]  /*3ee0*/  IMAD.MOV.U32 R11, RZ, RZ, 0x1 ;  /* 0x00000001ff0b7424 */ /* 0x000fe200078e00ff */
[----:B------:R-:W-:Y:S01]  /*3ef0*/  LOP3.LUT R0, R0, 0xffff, RZ, 0xc0, !PT ;  /* 0x0000ffff00007812 */ /* 0x000fe200078ec0ff */
[----:B--2---:R-:W-:Y:S01]  /*3f00*/  IMAD.MOV.U32 R10, RZ, RZ, RZ ;  /* 0x000000ffff0a7224 */ /* 0x004fe200078e00ff */
[----:B------:R-:W-:Y:S01]  /*3f10*/  R2UR UR22, R2 ;  /* 0x00000000021672ca */ /* 0x000fe200000e0000 */
[----:B------:R-:W-:Y:S01]  /*3f20*/  IMAD.MOV.U32 R9, RZ, RZ, RZ ;  /* 0x000000ffff097224 */ /* 0x000fe200078e00ff */
[----:B------:R-:W-:Y:S01]  /*3f30*/  R2UR UR37, R0 ;  /* 0x00000000002572ca */ /* 0x000fe200000e0000 */
[----:B------:R-:W-:Y:S01]  /*3f40*/  UMOV UR25, URZ ;  /* 0x000000ff00197c82 */ /* 0x000fe20008000000 */
[----:B------:R-:W-:Y:S01]  /*3f50*/  UMOV UR18, URZ ;  /* 0x000000ff00127c82 */ /* 0x000fe20008000000 */
[----:B----4-:R-:W-:-:S02]  /*3f60*/  ULEA UR21, UR21, UR4, 0x18 ;  /* 0x0000000415157291 */ /* 0x010fc4000f8ec0ff */
[----:B------:R-:W-:Y:S02]  /*3f70*/  UISETP.NE.AND UP4, UPT, UR41, URZ, UPT ;  /* 0x000000ff2900728c */ /* 0x000fe4000bf85270 */
[----:B------:R-:W-:Y:S02]  /*3f80*/  UIADD3 UR5, UPT, UPT, UR21, 0x4300, URZ ;  /* 0x0000430015057890 */ /* 0x000fe4000fffe0ff */
[----:B------:R-:W-:Y:S02]  /*3f90*/  UIADD3 UR7, UPT, UPT, UR21, 0x1e300, URZ ;  /* 0x0001e30015077890 */ /* 0x000fe4000fffe0ff */
[----:B-1----:R-:W-:Y:S01]  /*3fa0*/  UIADD3 UR6, UPT, UPT, UR6, 0x3f, URZ ;  /* 0x0000003f06067890 */ /* 0x002fe2000fffe0ff */
[----:B---3--:R-:W1:Y:S01]  /*3fb0*/  LDS R3, [UR21+0x170] ;  /* 0x00017015ff037984 */ /* 0x008e620008000800 */
[----:B------:R-:W-:Y:S02]  /*3fc0*/  UIADD3 UR36, UPT, UPT, UR21, 0x128, URZ ;  /* 0x0000012815247890 */ /* 0x000fe4000fffe0ff */
[----:B------:R-:W-:-:S02]  /*3fd0*/  USHF.R.S32.HI UR4, URZ, 0x1f, UR6 ;  /* 0x0000001fff047899 */ /* 0x000fc40008011406 */
[----:B------:R-:W-:Y:S02]  /*3fe0*/  USHF.R.U32.HI UR5, URZ, 0x4, UR5 ;  /* 0x00000004ff057899 */ /* 0x000fe40008011605 */
[----:B------:R-:W-:Y:S02]  /*3ff0*/  ULEA.HI UR4, UR4, UR6, URZ, 0x6 ;  /* 0x0000000604047291 */ /* 0x000fe4000f8f30ff */
[----:B------:R-:W-:Y:S02]  /*4000*/  USHF.R.U32.HI UR7, URZ, 0x4, UR7 ;  /* 0x00000004ff077899 */ /* 0x000fe40008011607 */
[----:B------:R-:W-:Y:S02]  /*4010*/  USHF.R.S32.HI UR27, URZ, 0x6, UR4 ;  /* 0x00000006ff1b7899 */ /* 0x000fe40008011404 */
[----:B------:R-:W-:Y:S02]  /*4020*/  UPRMT UR36, URZ, 0x654, UR36 ;  /* 0x00000654ff247896 */ /* 0x000fe40008000024 */
[----:B------:R-:W-:-:S02]  /*4030*/  UISETP.LT.AND UP0, UPT, UR27, 0x1, UPT ;  /* 0x000000011b00788c */ /* 0x000fc4000bf01270 */
[----:B------:R-:W-:Y:S02]  /*4040*/  ULOP3.LUT UR24, UR5, 0x3fff, URZ, 0xc0, !UPT ;  /* 0x00003fff05187892 */ /* 0x000fe4000f8ec0ff */
[----:B------:R-:W-:Y:S02]  /*4050*/  USEL UR38, UR27, 0x1, !UP0 ;  /* 0x000000011b267887 */ /* 0x000fe4000c000000 */
[----:B------:R-:W-:Y:S02]  /*4060*/  ULOP3.LUT UR23, UR7, 0x3fff, URZ, 0xc0, !UPT ;  /* 0x00003fff07177892 */ /* 0x000fe4000f8ec0ff */
[----:B------:R-:W-:Y:S01]  /*4070*/  UIADD3 UR38, UPT, UPT, -UR38, URZ, URZ ;  /* 0x000000ff26267290 */ /* 0x000fe2000fffe1ff */
[----:B------:R-:W-:Y:S01]  /*4080*/  UMOV UR34, 0x0 ;  /* 0x0000000000227882 */ /* 0x000fe20000000000 */
[----:B------:R-:W-:Y:S01]  /*4090*/  UMOV UR35, 0x8218490 ;  /* 0x0821849000237882 */ /* 0x000fe20000000000 */
[----:B------:R-:W-:Y:S01]  /*40a0*/  UMOV UR32, 0x0 ;  /* 0x0000000000207882 */ /* 0x000fe20000000000 */
[----:B------:R-:W-:Y:S01]  /*40b0*/  UMOV UR33, 0x8218490 ;  /* 0x0821849000217882 */ /* 0x000fe20000000000 */
[----:B------:R-:W-:Y:S01]  /*40c0*/  UMOV UR30, 0x0 ;  /* 0x00000000001e7882 */ /* 0x000fe20000000000 */
[----:B------:R-:W-:Y:S01]  /*40d0*/  UMOV UR31, 0x8218490 ;  /* 0x08218490001f7882 */ /* 0x000fe20000000000 */
[----:B------:R-:W-:Y:S01]  /*40e0*/  UMOV UR28, 0x0 ;  /* 0x00000000001c7882 */ /* 0x000fe20000000000 */
[----:B------:R-:W-:Y:S01]  /*40f0*/  UMOV UR29, 0x8218490 ;  /* 0x08218490001d7882 */ /* 0x000fe20000000000 */
[C---:B-1----:R-:W-:Y:S01]  /*4100*/  VIADD R5, R3.reuse, 0x40 ;  /* 0x0000004003057836 */ /* 0x042fe20000000000 */
[----:B------:R-:W-:-:S04]  /*4110*/  LOP3.LUT R4, R3, 0xffff, RZ, 0xc0, !PT ;  /* 0x0000ffff03047812 */ /* 0x000fc800078ec0ff */
[----:B------:R-:W-:-:S05]  /*4120*/  LOP3.LUT R5, R5, 0xffff, RZ, 0xc0, !PT ;  /* 0x0000ffff05057812 */ /* 0x000fca00078ec0ff */
[----:B------:R1:W-:Y:S02]  /*4130*/  STL.64 [R1], R4 ;  /* 0x0000000401007387 */ /* 0x0003e40000100a00 */
.L_x_79:
[----:B--2---:R-:W-:-:S04]  /*4140*/  SHF.L.U32 R2, R10, 0x1f, RZ ;  /* 0x0000001f0a027819 */ /* 0x004fc800000006ff */
[----:B------:R-:W2:Y:S02]  /*4150*/  SYNCS.PHASECHK.TRANS64.TRYWAIT P0, [UR21+0x120], R2 ;  /* 0x00012002ff0075a7 */ /* 0x000ea40008001115 */
[----:B--2-4-:R-:W-:Y:S05]  /*4160*/  @!P0 BRA `(.L_x_71) ;  /* 0x0000006400348947 */ /* 0x014fea0003800000 */
.L_x_188:
[----:B-1----:R-:W1:Y:S01]  /*4170*/  LDS.128 R4, [UR21+0x160] ;  /* 0x00016015ff047984 */ /* 0x002e620008000c00 */
[----:B------:R-:W-:Y:S01]  /*4180*/  ULEA UR26, UR25, UR21, 0x3 ;  /* 0x00000015191a7291 */ /* 0x000fe2000f8e18ff */
[----:B------:R-:W-:Y:S01]  /*4190*/  @!PT LDS RZ, [RZ] ;  /* 0x00000000fffff984 */ /* 0x000fe20000000800 */
[----:B------:R-:W-:Y:S01]  /*41a0*/  @!PT LDS RZ, [RZ] ;  /* 0x00000000fffff984 */ /* 0x000fe20000000800 */
[----:B------:R-:W-:Y:S01]  /*41b0*/  @!PT LDS RZ, [RZ] ;  /* 0x00000000fffff984 */ /* 0x000fe20000000800 */
[----:B------:R-:W-:Y:S01]  /*41c0*/  @!PT LDS RZ, [RZ] ;  /* 0x00000000fffff984 */ /* 0x000fe20000000800 */
[----:B------:R3:W-:Y:S06]  /*41d0*/  MEMBAR.ALL.CTA ;  /* 0x0000000000007992 */ /* 0x0007ec0000008000 */
[----:B---3--:R-:W3:Y:S02]  /*41e0*/  FENCE.VIEW.ASYNC.S ;  /* 0x00000000000073c6 */ /* 0x008ee40000000000 */
[----:B---3--:R-:W-:Y:S01]  /*41f0*/  SYNCS.ARRIVE.TRANS64.RED.A1T0 RZ, [UR36], RZ ;  /* 0x000000ffffff79a7 */ /* 0x008fe20008100424 */
[----:B------:R-:W-:Y:S05]  /*4200*/  BRA.U UP4, `(.L_x_72) ;  /* 0x00000001040c7547 */ /* 0x000fea000b800000 */
[----:B--2---:R-:W-:-:S04]  /*4210*/  SHF.L.U32 R2, R11, 0x1f, RZ ;  /* 0x0000001f0b027819 */ /* 0x004fc800000006ff */
[----:B------:R-:W2:Y:S02]  /*4220*/  SYNCS.PHASECHK.TRANS64.TRYWAIT P0, [UR26+0x140], R2 ;  /* 0x00014002ff0075a7 */ /* 0x000ea4000800111a */
[----:B--2---:R-:W-:Y:S05]  /*4230*/  @!P0 BRA `(.L_x_73) ;  /* 0x0000006400188947 */ /* 0x004fea0003800000 */
.L_x_72:
[----:B------:R-:W-:Y:S05]  /*4240*/  BRA.U UP4, `(.L_x_74) ;  /* 0x00000005040c7547 */ /* 0x000fea000b800000 */
[----:B------:R-:W3:Y:S02]  /*4250*/  LDCU UR4, c[0x0][0x390] ;  /* 0x00007200ff0477ac */ /* 0x000ee40008000800 */
[----:B---3--:R-:W-:-:S09]  /*4260*/  UISETP.GE.AND UP0, UPT, UR4, 0x1, UPT ;  /* 0x000000010400788c */ /* 0x008fd2000bf06270 */
[----:B------:R-:W-:Y:S05]  /*4270*/  BRA.U !UP0, `(.L_x_75) ;  /* 0x0000000108f47547 */ /* 0x000fea000b800000 */
[----:B------:R-:W-:Y:S01]  /*4280*/  ULEA UR4, UR25, UR48, 0x2 ;  /* 0x0000003019047291 */ /* 0x000fe2000f8e10ff */
[----:B--2---:R-:W-:-:S08]  /*4290*/  SHF.L.U32 R0, R9, 0x1f, RZ ;  /* 0x0000001f09007819 */ /* 0x004fd000000006ff */
[----:B------:R-:W5:Y:S01]  /*42a0*/  LDL R2, [UR4] ;  /* 0x00000004ff027983 */ /* 0x000f620008100800 */
[----:B------:R-:W-:Y:S02]  /*42b0*/  ULEA UR4, UR18, UR21, 0x3 ;  /* 0x0000001512047291 */ /* 0x000fe4000f8e18ff */
[----:B------:R-:W-:Y:S01]  /*42c0*/  UPLOP3.LUT UP2, UPT, UPT, UPT, UPT, 0x40, 0x4 ;  /* 0x000000000004789c */ /* 0x000fe20003f4e870 */
[----:B------:R-:W-:Y:S01]  /*42d0*/  UMOV UR20, UR38 ;  /* 0x0000002600147c82 */ /* 0x000fe20008000000 */
[----:B------:R-:W-:-:S05]  /*42e0*/  UMOV UR19, UR27 ;  /* 0x0000001b00137c82 */ /* 0x000fca0008000000 */
[----:B------:R2:W3:Y:S01]  /*42f0*/  SYNCS.PHASECHK.TRANS64.TRYWAIT P2, [UR4], R0 ;  /* 0x00000000ff0075a7 */ /* 0x0004e20008041104 */
[----:B------:R-:W-:-:S05]  /*4300*/  UMOV UR4, UR18 ;  /* 0x0000001200047c82 */ /* 0x000fca0008000000 */
.L_x_78:
[----:B------:R-:W-:Y:S02]  /*4310*/  UIADD3 UR20, UPT, UPT, UR20, 0x1, URZ ;  /* 0x0000000114147890 */ /* 0x000fe4000fffe0ff */
[----:B------:R-:W-:Y:S02]  /*4320*/  ULEA UR17, UR4, UR21, 0x3 ;  /* 0x0000001504117291 */ /* 0x000fe4000f8e18ff */
[----:B------:R-:W-:Y:S01]  /*4330*/  UISETP.NE.AND UP3, UPT, UR20, URZ, UPT ;  /* 0x000000ff1400728c */ /* 0x000fe2000bf65270 */
[----:B--234-:R-:W-:Y:S10]  /*4340*/  @P2 BRA `(.L_x_76) ;  /* 0x00000000000c2947 */ /* 0x01cff40003800000 */
[----:B------:R-:W-:Y:S04]  /*4350*/  SHF.L.U32 R8, R9, 0x1f, RZ ;  /* 0x0000001f09087819 */ /* 0x000fe800000006ff */
[----:B------:R-:W3:Y:S02]  /*4360*/  SYNCS.PHASECHK.TRANS64.TRYWAIT P0, [UR17], R8 ;  /* 0x00000008ff0075a7 */ /* 0x000ee40008001111 */
[----:B---3--:R-:W-:Y:S05]  /*4370*/  @!P0 BRA `(.L_x_77) ;  /* 0x0000006000e08947 */ /* 0x008fea0003800000 */
.L_x_76:
[----:B------:R-:W-:Y:S01]  /*4380*/  UISETP.NE.AND UP0, UPT, UR19, 0x1, UPT ;  /* 0x000000011300788c */ /* 0x000fe2000bf05270 */
[----:B------:R-:W-:Y:S01]  /*4390*/  PLOP3.LUT P2, PT, PT, PT, PT, 0x80, 0x8 ;  /* 0x000000000008781c */ /* 0x000fe20003f4f070 */
[----:B------:R-:W-:Y:S02]  /*43a0*/  UIADD3 UR5, UPT, UPT, UR4, 0x1, URZ ;  /* 0x0000000104057890 */ /* 0x000fe4000fffe0ff */
[----:B------:R-:W-:Y:S02]  /*43b0*/  ULEA UR10, UR4, UR24, 0x9 ;  /* 0x00000018040a7291 */ /* 0x000fe4000f8e48ff */
[----:B------:R-:W-:Y:S01]  /*43c0*/  UISETP.NE.AND UP1, UPT, UR5, 0xd, UPT ;  /* 0x0000000d0500788c */ /* 0x000fe2000bf25270 */
[----:B------:R-:W-:Y:S01]  /*43d0*/  PLOP3.LUT P0, PT, PT, PT, UP0, 0x80, 0x8 ;  /* 0x000000000008781c */ /* 0x000fe20003f0f008 */
[----:B------:R-:W-:Y:S02]  /*43e0*/  ULEA UR14, UR4, UR23, 0x9 ;  /* 0x00000017040e7291 */ /* 0x000fe4000f8e48ff */
[----:B------:R-:W-:Y:S02]  /*43f0*/  USEL UR6, URZ, 0x1, UP1 ;  /* 0x00000001ff067887 */ /* 0x000fe40008800000 */
[----:B------:R-:W-:Y:S01]  /*4400*/  USEL UR18, UR5, URZ, UP1 ;  /* 0x000000ff05127287 */ /* 0x000fe20008800000 */
[----:B------:R-:W-:Y:S11]  /*4410*/  ELECT P1, URZ, PT ;  /* 0x0000000000ff782f */ /* 0x000ff60003820000 */
[----:B------:R-:W-:Y:S02]  /*4420*/  @!UPT UIADD3 URZ, UPT, UPT, URZ, URZ, URZ ;  /* 0x000000fffffff290 */ /* 0x000fe4000fffe0ff */
[C---:B-----5:R-:W-:Y:S01]  /*4430*/  @P1 R2UR.BROADCAST UR4, R2.reuse ;  /* 0x00000000020412ca */ /* 0x060fe200008e0000 */
[----:B------:R-:W-:Y:S01]  /*4440*/  @UP0 ULEA UR5, UR18, UR21, 0x3 ;  /* 0x0000001512050291 */ /* 0x000fe2000f8e18ff */
[----:B------:R-:W-:Y:S01]  /*4450*/  LOP3.LUT R9, R9, UR6, RZ, 0x3c, !PT ;  /* 0x0000000609097c12 */ /* 0x000fe2000f8e3cff */
[----:B------:R-:W-:Y:S02]  /*4460*/  UIADD3 UR8, UPT, UPT, UR10, 0x80, URZ ;  /* 0x000000800a087890 */ /* 0x000fe4000fffe0ff */
[----:B------:R-:W-:Y:S01]  /*4470*/  UIADD3 UR6, UPT, UPT, UR14, 0x80, URZ ;  /* 0x000000800e067890 */ /* 0x000fe2000fffe0ff */
[----:B--2---:R-:W-:Y:S01]  /*4480*/  @P0 SHF.L.U32 R0, R9, 0x1f, RZ ;  /* 0x0000001f09000819 */ /* 0x004fe200000006ff */
[----:B------:R-:W-:Y:S02]  /*4490*/  UIADD3 UR12, UPT, UPT, UR10, 0x100, URZ ;  /* 0x000001000a0c7890 */ /* 0x000fe4000fffe0ff */
[----:B------:R-:W-:Y:S01]  /*44a0*/  UIADD3 UR19, UPT, UPT, UR19, -0x1, URZ ;  /* 0xffffffff13137890 */ /* 0x000fe2000fffe0ff */
[----:B------:R4:W2:Y:S01]  /*44b0*/  @P0 SYNCS.PHASECHK.TRANS64.TRYWAIT P2, [UR5], R0 ;  /* 0x00000000ff0005a7 */ /* 0x0008a20008041105 */
[----:B------:R-:W-:Y:S11]  /*44c0*/  ELECT P0, URZ, PT ;  /* 0x0000000000ff782f */ /* 0x000ff60003800000 */
[----:B------:R-:W-:Y:S02]  /*44d0*/  @!UPT UIADD3 URZ, UPT, UPT, URZ, URZ, URZ ;  /* 0x000000fffffff290 */ /* 0x000fe4000fffe0ff */
[C---:B------:R-:W-:Y:S02]  /*44e0*/  @P0 R2UR.BROADCAST UR16, R2.reuse ;  /* 0x00000000021002ca */ /* 0x040fe400008e0000 */
[----:B------:R-:W-:Y:S01]  /*44f0*/  ELECT P0, URZ, PT ;  /* 0x0000000000ff782f */ /* 0x000fe20003800000 */
[----:B------:R-:W-:Y:S01]  /*4500*/  UMOV UR11, 0x40004040 ;  /* 0x40004040000b7882 */ /* 0x000fe20000000000 */
[----:B------:R-:W-:Y:S01]  /*4510*/  UMOV UR15, 0x40004040 ;  /* 0x40004040000f7882 */ /* 0x000fe20000000000 */
[----:B------:R-:W-:Y:S01]  /*4520*/  UMOV UR9, 0x40004040 ;  /* 0x4000404000097882 */ /* 0x000fe20000000000 */
[----:B------:R3:W-:Y:S01]  /*4530*/  UTCHMMA.2CTA gdesc[UR10], gdesc[UR14], tmem[UR4], tmem[UR34], idesc[UR35], UP2 ;  /* 0x00ff220e0a0075ea */ /* 0x0007e20009200004 */
[----:B------:R-:W-:Y:S01]  /*4540*/  UPLOP3.LUT UP2, UPT, UPT, UPT, UPT, 0x80, 0x8 ;  /* 0x000000000008789c */ /* 0x000fe20003f4f070 */
[----:B------:R-:W-:Y:S01]  /*4550*/  UMOV UR7, 0x40004040 ;  /* 0x4000404000077882 */ /* 0x000fe20000000000 */
[----:B------:R-:W-:Y:S01]  /*4560*/  UMOV UR13, 0x40004040 ;  /* 0x40004040000d7882 */ /* 0x000fe20000000000 */
[----:B------:R-:W-:Y:S03]  /*4570*/  UMOV UR5, 0x40004040 ;  /* 0x4000404000057882 */ /* 0x000fe60000000000 */
[----:B------:R1:W-:Y:S01]  /*4580*/  UTCHMMA.2CTA gdesc[UR8], gdesc[UR6], tmem[UR16], tmem[UR32], idesc[UR33], UPT ;  /* 0x00ff2006080075ea */ /* 0x0003e2000ba00010 */
[----:B---3--:R-:W-:Y:S01]  /*4590*/  UIADD3 UR4, UPT, UPT, UR14, 0x100, URZ ;  /* 0x000001000e047890 */ /* 0x008fe2000fffe0ff */
[C---:B------:R-:W-:Y:S02]  /*45a0*/  @P0 R2UR.BROADCAST UR15, R2.reuse ;  /* 0x00000000020f02ca */ /* 0x040fe400008e0000 */
[----:B------:R-:W-:Y:S01]  /*45b0*/  ELECT P0, URZ, PT ;  /* 0x0000000000ff782f */ /* 0x000fe20003800000 */
[----:B------:R-:W-:Y:S02]  /*45c0*/  UIADD3 UR10, UPT, UPT, UR10, 0x180, URZ ;  /* 0x000001800a0a7890 */ /* 0x000fe4000fffe0ff */
[----:B-1----:R-:W-:Y:S10]  /*45d0*/  UIADD3 UR6, UPT, UPT, UR14, 0x180, URZ ;  /* 0x000001800e067890 */ /* 0x002ff4000fffe0ff */
[----:B------:R-:W-:Y:S01]  /*45e0*/  @P0 R2UR.BROADCAST UR9, R2 ;  /* 0x00000000020902ca */ /* 0x000fe200008e0000 */
[----:B------:R-:W-:Y:S01]  /*45f0*/  UIADD3 UR8, UPT, UPT, UR17, 0x68, URZ ;  /* 0x0000006811087890 */ /* 0x000fe2000fffe0ff */
[----:B------:R1:W-:Y:S11]  /*4600*/  UTCHMMA.2CTA gdesc[UR12], gdesc[UR4], tmem[UR15], tmem[UR30], idesc[UR31], UPT ;  /* 0x00ff1e040c0075ea */ /* 0x0003f6000ba0000f */
[----:B------:R4:W-:Y:S01]  /*4610*/  UTCHMMA.2CTA gdesc[UR10], gdesc[UR6], tmem[UR9], tmem[UR28], idesc[UR29], UPT ;  /* 0x00ff1c060a0075ea */ /* 0x0009e2000ba00009 */
[----:B------:R4:W-:Y:S01]  /*4620*/  UTCBAR.2CTA.MULTICAST [UR8], URZ, UR22 ;  /* 0x000000ff080073e9 */ /* 0x0009e20008200816 */
[----:B-1----:R-:W-:Y:S01]  /*4630*/  UMOV UR4, UR18 ;  /* 0x0000001200047c82 */ /* 0x002fe20008000000 */
[----:B------:R-:W-:Y:S05]  /*4640*/  BRA.U UP3, `(.L_x_78) ;  /* 0xfffffffd03307547 */ /* 0x000fea000b83ffff */
.L_x_75:
[----:B------:R-:W-:-:S09]  /*4650*/  UIADD3 UR4, UPT, UPT, UR26, 0x130, URZ ;  /* 0x000001301a047890 */ /* 0x000fd2000fffe0ff */
[----:B------:R3:W-:Y:S01]  /*4660*/  UTCBAR.2CTA.MULTICAST [UR4], URZ, UR37 ;  /* 0x000000ff040073e9 */ /* 0x0007e20008200825 */
[----:B------:R-:W-:Y:S02]  /*4670*/  NOP ;  /* 0x0000000000007918 */ /* 0x000fe40000000000 */
.L_x_74:
[----:B---3--:R-:W-:Y:S01]  /*4680*/  UIADD3 UR4, UPT, UPT, UR25, 0x1, URZ ;  /* 0x0000000119047890 */ /* 0x008fe2000fffe0ff */
[----:B-1----:R-:W-:Y:S02]  /*4690*/  LOP3.LUT P0, RZ, R6, 0x1, RZ, 0xc0, !PT ;  /* 0x0000000106ff7812 */ /* 0x002fe4000780c0ff */
[----:B------:R-:W-:Y:S01]  /*46a0*/  LOP3.LUT R10, R10, 0x1, RZ, 0x3c, !PT ;  /* 0x000000010a0a7812 */ /* 0x000fe200078e3cff */
[----:B------:R-:W-:-:S04]  /*46b0*/  UISETP.NE.AND UP0, UPT, UR4, 0x2, UPT ;  /* 0x000000020400788c */ /* 0x000fc8000bf05270 */
[----:B------:R-:W-:Y:S02]  /*46c0*/  USEL UR5, URZ, 0x1, UP0 ;  /* 0x00000001ff057887 */ /* 0x000fe40008000000 */
[----:B------:R-:W-:-:S04]  /*46d0*/  USEL UR25, UR4, URZ, UP0 ;  /* 0x000000ff04197287 */ /* 0x000fc80008000000 */
[----:B------:R-:W-:Y:S01]  /*46e0*/  LOP3.LUT R11, R11, UR5, RZ, 0x3c, !PT ;  /* 0x000000050b0b7c12 */ /* 0x000fe2000f8e3cff */
[----:B------:R-:W-:Y:S07]  /*46f0*/  @P0 BRA `(.L_x_79) ;  /* 0xfffffff800900947 */ /* 0x000fee000383ffff */
[----:B----4-:R-:W1:Y:S01]  /*4700*/  S2UR UR8, SR_CgaCtaId ;  /* 0x00000000000879c3 */ /* 0x010e620000008800 */
[----:B------:R-:W-:Y:S01]  /*4710*/  ELECT P0, URZ, PT ;  /* 0x0000000000ff782f */ /* 0x000fe20003800000 */
[----:B--2---:R-:W-:Y:S01]  /*4720*/  HFMA2 R0, -RZ, RZ, 0, 5.9604644775390625e-08 ;  /* 0x00000001ff007431 */ /* 0x004fe200000001ff */
[----:B------:R-:W-:-:S05]  /*4730*/  UMOV UR4, 0x40 ;  /* 0x0000004000047882 */ /* 0x000fca0000000000 */
[----:B------:R-:W-:Y:S01]  /*4740*/  UVIRTCOUNT.DEALLOC.SMPOOL 0x80 ;  /* 0x000000800000784c */ /* 0x000fe20000000000 */
[----:B------:R-:W-:Y:S02]  /*4750*/  UISETP.NE.AND UP0, UPT, UR41, URZ, UPT ;  /* 0x000000ff2900728c */ /* 0x000fe4000bf05270 */
[----:B-1----:R-:W-:-:S09]  /*4760*/  ULEA UR8, UR8, UR4, 0x18 ;  /* 0x0000000408087291 */ /* 0x002fd2000f8ec0ff */
[----:B------:R1:W-:Y:S01]  /*4770*/  @P0 STS.U8 [UR8+0x1c], R0 ;  /* 0x00001c00ff000988 */ /* 0x0003e20008000008 */
[----:B------:R-:W-:Y:S05]  /*4780*/  BRA.U UP0, `(.L_x_80) ;  /* 0x0000000100587547 */ /* 0x000fea000b800000 */
[----:B------:R-:W-:Y:S01]  /*4790*/  UIADD3 UR5, UPT, UPT, UR21, 0x140, URZ ;  /* 0x0000014015057890 */ /* 0x000fe2000fffe0ff */
[----:B------:R-:W-:-:S03]  /*47a0*/  SHF.L.U32 R2, R11, 0x1f, RZ ;  /* 0x0000001f0b027819 */ /* 0x000fc600000006ff */
[----:B------:R-:W-:-:S09]  /*47b0*/  ULEA UR4, UR25, UR5, 0x3 ;  /* 0x0000000519047291 */ /* 0x000fd2000f8e18ff */
[----:B------:R-:W2:Y:S02]  /*47c0*/  SYNCS.PHASECHK.TRANS64.TRYWAIT P0, [UR4], R2 ;  /* 0x00000002ff0075a7 */ /* 0x000ea40008001104 */
[----:B--2---:R-:W-:Y:S05]  /*47d0*/  @!P0 BRA `(.L_x_81) ;  /* 0x0000005c00e08947 */ /* 0x004fea0003800000 */
.L_x_192:
[----:B------:R-:W-:-:S04]  /*47e0*/  UIADD3 UR4, UPT, UPT, UR25, 0x1, URZ ;  /* 0x0000000119047890 */ /* 0x000fc8000fffe0ff */
[----:B------:R-:W-:-:S04]  /*47f0*/  UISETP.NE.AND UP1, UPT, UR4, 0x2, UPT ;  /* 0x000000020400788c */ /* 0x000fc8000bf25270 */
[----:B------:R-:W-:Y:S02]  /*4800*/  USEL UR6, URZ, 0x1, UP1 ;  /* 0x00000001ff067887 */ /* 0x000fe40008800000 */
[----:B------:R-:W-:-:S04]  /*4810*/  USEL UR4, UR4, URZ, UP1 ;  /* 0x000000ff04047287 */ /* 0x000fc80008800000 */
[----:B------:R-:W-:Y:S01]  /*4820*/  ULEA UR4, UR4, UR5, 0x3 ;  /* 0x0000000504047291 */ /* 0x000fe2000f8e18ff */
[----:B-1----:R-:W-:-:S04]  /*4830*/  LOP3.LUT R2, R11, UR6, RZ, 0x3c, !PT ;  /* 0x000000060b027c12 */ /* 0x002fc8000f8e3cff */
[----:B------:R-:W-:Y:S01]  /*4840*/  SHF.L.U32 R2, R2, 0x1f, RZ ;  /* 0x0000001f02027819 */ /* 0x000fe200000006ff */
[----:B------:R-:W-:-:S04]  /*4850*/  IMAD.U32 R0, RZ, RZ, UR4 ;  /* 0x00000004ff007e24 */ /* 0x000fc8000f8e00ff */
[----:B------:R1:W2:Y:S03]  /*4860*/  SYNCS.PHASECHK.TRANS64.TRYWAIT P0, [R0+URZ], R2 ;  /* 0x00000002000075a7 */ /* 0x0002a600080011ff */
[----:B--2---:R-:W-:Y:S05]  /*4870*/  @!P0 NANOSLEEP.SYNCS 0x989680 ;  /* 0x009896800000895d */ /* 0x004fea0003900000 */
[----:B------:R-:W2:Y:S02]  /*4880*/  @!P0 SYNCS.PHASECHK.TRANS64 P0, [R0+URZ], R2 ;  /* 0x00000002000085a7 */ /* 0x000ea400080010ff */
[----:B--2---:R-:W-:Y:S05]  /*4890*/  @P0 BRA `(.L_x_82) ;  /* 0x0000000000200947 */ /* 0x004fea0003800000 */
.L_x_83:
[----:B--2---:R2:W3:Y:S02]  /*48a0*/  SYNCS.PHASECHK.TRANS64.TRYWAIT P0, [R0+URZ], R2 ;  /* 0x00000002000075a7 */ /* 0x0044e400080011ff */
[----:B---3--:R-:W-:Y:S05]  /*48b0*/  @!P0 NANOSLEEP.SYNCS 0x989680 ;  /* 0x009896800000895d */ /* 0x008fea0003900000 */
[----:B------:R-:W3:Y:S02]  /*48c0*/  @!P0 SYNCS.PHASECHK.TRANS64 P0, [R0+URZ], R2 ;  /* 0x00000002000085a7 */ /* 0x000ee400080010ff */
[----:B---3--:R-:W-:Y:S05]  /*48d0*/  @!P0 BRA `(.L_x_83) ;  /* 0xfffffffc00f08947 */ /* 0x008fea000383ffff */
[----:B------:R-:W-:Y:S05]  /*48e0*/  BRA `(.L_x_82) ;  /* 0x00000000000c7947 */ /* 0x000fea0003800000 */
.L_x_80:
[----:B------:R-:W-:-:S04]  /*48f0*/  UIADD3 UR4, UPT, UPT, UR21, 0x150, URZ ;  /* 0x0000015015047890 */ /* 0x000fc8000fffe0ff */
[----:B------:R-:W-:-:S09]  /*4900*/  UPRMT UR4, UR40, 0x654, UR4 ;  /* 0x0000065428047896 */ /* 0x000fd20008000004 */
[----:B------:R-:W-:Y:S03]  /*4910*/  SYNCS.ARRIVE.TRANS64.RED.A1T0 RZ, [UR4], RZ ;  /* 0x000000ffffff79a7 */ /* 0x000fe60008100404 */
.L_x_82:
[----:B-12---:R-:W-:Y:S01]  /*4920*/  SHF.L.U32 R2, RZ, 0x1f, RZ ;  /* 0x0000001fff027819 */ /* 0x006fe200000006ff */
[----:B------:R-:W-:Y:S01]  /*4930*/  UIADD3 UR4, UPT, UPT, UR21, 0x150, URZ ;  /* 0x0000015015047890 */ /* 0x000fe2000fffe0ff */
[----:B------:R-:W-:Y:S02]  /*4940*/  PLOP3.LUT P0, PT, PT, PT, UP0, 0x80, 0x8 ;  /* 0x000000000008781c */ /* 0x000fe40003f0f008 */
[----:B------:R-:W1:Y:S02]  /*4950*/  SYNCS.PHASECHK.TRANS64.TRYWAIT P1, [UR21+0x150], R2 ;  /* 0x00015002ff0075a7 */ /* 0x000e640008021115 */
[----:B-1----:R-:W-:Y:S09]  /*4960*/  @!P1 BRA `(.L_x_84) ;  /* 0x0000005c00949947 */ /* 0x002ff20003800000 */
.L_x_194:
[----:B------:R-:W-:Y:S01]  /*4970*/  @!UP0 UPRMT UR4, UR40, 0x654, UR4 ;  /* 0x0000065428048896 */ /* 0x000fe20008000004 */
[----:B------:R-:W-:Y:S01]  /*4980*/  LOP3.LUT R3, R3, 0xffff, RZ, 0xc0, !PT ;  /* 0x0000ffff03037812 */ /* 0x000fe200078ec0ff */
[----:B-1----:R-:W-:-:S03]  /*4990*/  IMAD.MOV.U32 R2, RZ, RZ, 0xffff ;  /* 0x0000ffffff027424 */ /* 0x002fc600078e00ff */
[----:B------:R-:W-:-:S04]  /*49a0*/  SHF.R.U32.HI R3, RZ, 0x5, R3 ;  /* 0x00000005ff037819 */ /* 0x000fc80000011603 */
[----:B------:R-:W-:Y:S01]  /*49b0*/  @!P0 SYNCS.ARRIVE.TRANS64.RED.A1T0 RZ, [UR4], RZ ;  /* 0x000000ffffff89a7 */ /* 0x000fe20008100404 */
[----:B------:R-:W-:Y:S01]  /*49c0*/  NOP ;  /* 0x0000000000007918 */ /* 0x000fe20000000000 */
[----:B------:R-:W1:Y:S01]  /*49d0*/  LDS R0, [UR8+0x14] ;  /* 0x00001408ff007984 */ /* 0x000e620008000800 */
[----:B------:R-:W-:-:S04]  /*49e0*/  SHF.L.U32 R2, R2, R3, RZ ;  /* 0x0000000302027219 */ /* 0x000fc800000006ff */
[----:B-1----:R-:W-:-:S04]  /*49f0*/  LOP3.LUT R0, R0, R2, RZ, 0xc0, !PT ;  /* 0x0000000200007212 */ /* 0x002fc800078ec0ff */
[----:B------:R-:W-:Y:S01]  /*4a00*/  ISETP.NE.AND P0, PT, R0, R2, PT ;  /* 0x000000020000720c */ /* 0x000fe20003f05270 */
[----:B------:R-:W-:-:S05]  /*4a10*/  IMAD.MOV.U32 R0, RZ, RZ, 0x1 ;  /* 0x00000001ff007424 */ /* 0x000fca00078e00ff */
[----:B------:R-:W-:-:S07]  /*4a20*/  SHF.L.U32 R0, R0, R3, RZ ;  /* 0x0000000300007219 */ /* 0x000fce00000006ff */
[----:B------:R-:W-:Y:S05]  /*4a30*/  @P0 BRA `(.L_x_85) ;  /* 0x00000000005c0947 */ /* 0x000fea0003800000 */
[----:B------:R-:W1:Y:S02]  /*4a40*/  LDS R3, [UR8+0x18] ;  /* 0x00001808ff037984 */ /* 0x000e640008000800 */
[----:B-1----:R-:W-:-:S04]  /*4a50*/  LOP3.LUT R3, R3, R0, RZ, 0xc0, !PT ;  /* 0x0000000003037212 */ /* 0x002fc800078ec0ff */
[----:B------:R-:W-:-:S13]  /*4a60*/  ISETP.NE.AND P0, PT, R3, R0, PT ;  /* 0x000000000300720c */ /* 0x000fda0003f05270 */
[----:B------:R-:W-:Y:S05]  /*4a70*/  @P0 BRA `(.L_x_86) ;  /* 0x0000000000400947 */ /* 0x000fea0003800000 */
[----:B------:R-:W-:Y:S01]  /*4a80*/  R2UR UR4, R2 ;  /* 0x00000000020472ca */ /* 0x000fe200000e0000 */
[----:B------:R-:W1:Y:S01]  /*4a90*/  S2R R3, SR_LANEID ;  /* 0x0000000000037919 */ /* 0x000e620000000000 */
[----:B------:R-:W-:-:S04]  /*4aa0*/  LOP3.LUT R0, RZ, R0, RZ, 0x33, !PT ;  /* 0x00000000ff007212 */ /* 0x000fc800078e33ff */
[----:B------:R-:W2:Y:S07]  /*4ab0*/  REDUX UR6, R0 ;  /* 0x00000000000673c4 */ /* 0x000eae0000000000 */
[----:B------:R-:W-:-:S03]  /*4ac0*/  ULOP3.LUT UR5, URZ, UR4, URZ, 0x33, !UPT ;  /* 0x00000004ff057292 */ /* 0x000fc6000f8e33ff */
[----:B------:R-:W-:Y:S02]  /*4ad0*/  VOTEU.ANY UR4, UPT, PT ;  /* 0x0000000000047886 */ /* 0x000fe400038e0100 */
[----:B------:R-:W-:Y:S01]  /*4ae0*/  UFLO.U32 UR4, UR4 ;  /* 0x00000004000472bd */ /* 0x000fe200080e0000 */
[----:B------:R-:W-:-:S04]  /*4af0*/  IMAD.U32 R2, RZ, RZ, UR5 ;  /* 0x00000005ff027e24 */ /* 0x000fc8000f8e00ff */
[----:B------:R-:W3:Y:S02]  /*4b00*/  REDUX UR7, R2 ;  /* 0x00000000020773c4 */ /* 0x000ee40000000000 */
[----:B------:R4:W-:Y:S01]  /*4b10*/  UTCATOMSWS.AND URZ, UR5 ;  /* 0x0000000500ff79e3 */ /* 0x0009e20008000000 */
[----:B--2---:R-:W-:Y:S01]  /*4b20*/  IMAD.U32 R0, RZ, RZ, UR6 ;  /* 0x00000006ff007e24 */ /* 0x004fe2000f8e00ff */
[----:B-1----:R-:W-:Y:S01]  /*4b30*/  ISETP.EQ.U32.AND P0, PT, R3, UR4, PT ;  /* 0x0000000403007c0c */ /* 0x002fe2000bf02070 */
[----:B---3--:R-:W-:-:S12]  /*4b40*/  IMAD.U32 R2, RZ, RZ, UR7 ;  /* 0x00000007ff027e24 */ /* 0x008fd8000f8e00ff */
[----:B------:R4:W-:Y:S04]  /*4b50*/  @P0 ATOMS.AND RZ, [UR8+0x14], R2 ;  /* 0x00001402ffff098c */ /* 0x0009e8000a800008 */
[----:B------:R4:W-:Y:S01]  /*4b60*/  @P0 ATOMS.AND RZ, [UR8+0x18], R0 ;  /* 0x00001800ffff098c */ /* 0x0009e2000a800008 */
[----:B------:R-:W-:Y:S05]  /*4b70*/  BRA `(.L_x_87) ;  /* 0x0000000000147947 */ /* 0x000fea0003800000 */
.L_x_86:
[----:B------:R-:W-:Y:S02]  /*4b80*/  MOV R2, 0x4ba0 ;  /* 0x00004ba000027802 */ /* 0x000fe40000000f00 */
[----:B-----5:R-:W-:Y:S05]  /*4b90*/  CALL.REL.NOINC `($__internal_0_$__cuda_sm10x_tcgen05_guardrail_trap_col_being_dealloced_not_returned_by_alloc) ;  /* 0x0000006000787944 */ /* 0x020fea0003c00000 */
[----:B------:R-:W-:Y:S05]  /*4ba0*/  BRA `(.L_x_87) ;  /* 0x0000000000087947 */ /* 0x000fea0003800000 */
.L_x_85:
[----:B------:R-:W-:Y:S02]  /*4bb0*/  MOV R2, 0x4bd0 ;  /* 0x00004bd000027802 */ /* 0x000fe40000000f00 */
[----:B-----5:R-:W-:Y:S05]  /*4bc0*/  CALL.REL.NOINC `($__internal_2_$__cuda_sm10x_tcgen05_guardrail_trap_unallocated_columns_being_dealloced) ;  /* 0x0000006000847944 */ /* 0x020fea0003c00000 */
.L_x_87:
[----:B------:R-:W-:Y:S01]  /*4bd0*/  NOP ;  /* 0x0000000000007918 */ /* 0x000fe20000000000 */
[----:B----4-:R-:W-:Y:S05]  /*4be0*/  EXIT ;  /* 0x000000000000794d */ /* 0x010fea0003800000 */
.L_x_59:
[----:B------:R-:W2:Y:S01]  /*4bf0*/  LDCU UR5, c[0x0][0x384] ;  /* 0x00007080ff0577ac */ /* 0x000ea20008000800 */
[----:B------:R-:W-:Y:S02]  /*4c00*/  UISETP.NE.OR UP0, UPT, UR18, 0x3, !UP3 ;  /* 0x000000031200788c */ /* 0x000fe4000df05670 */
[----:B--2---:R-:W-:-:S07]  /*4c10*/  UIADD3 UR5, UPT, UPT, UR5, 0x7f, URZ ;  /* 0x0000007f05057890 */ /* 0x004fce000fffe0ff */
[----:B------:R-:W-:Y:S05]  /*4c20*/  BRA.U UP0, `(.L_x_88) ;  /* 0x0000001900047547 */ /* 0x000fea000b800000 */
[----:B------:R-:W-:Y:S01]  /*4c30*/  USHF.R.S32.HI UR4, URZ, 0x1f, UR5 ;  /* 0x0000001fff047899 */ /* 0x000fe20008011405 */
[----:B------:R-:W2:Y:S01]  /*4c40*/  S2UR UR12, SR_CgaCtaId ;  /* 0x00000000000c79c3 */ /* 0x000ea20000008800 */
[----:B------:R-:W3:Y:S01]  /*4c50*/  LDCU UR56, c[0x0][0x370] ;  /* 0x00006e00ff3877ac */ /* 0x000ee20008000800 */
[----:B------:R-:W-:Y:S02]  /*4c60*/  HFMA2 R10, -RZ, RZ, 0, 5.9604644775390625e-08 ;  /* 0x00000001ff0a7431 */ /* 0x000fe400000001ff */
[----:B------:R-:W-:Y:S01]  /*4c70*/  IMAD.MOV.U32 R9, RZ, RZ, RZ ;  /* 0x000000ffff097224 */ /* 0x000fe200078e00ff */
[----:B------:R-:W-:Y:S01]  /*4c80*/  ULEA.HI UR4, UR4, UR5, URZ, 0x7 ;  /* 0x0000000504047291 */ /* 0x000fe2000f8f38ff */
[----:B------:R-:W3:Y:S02]  /*4c90*/  LDCU.128 UR52, c[0x0][0xb10] ;  /* 0x00016200ff3477ac */ /* 0x000ee40008000c00 */
[----:B------:R-:W4:Y:S01]  /*4ca0*/  LDC.64 R14, c[0x0][0x348] ;  /* 0x0000d200ff0e7b82 */ /* 0x000f220000000a00 */
[----:B------:R-:W-:Y:S01]  /*4cb0*/  USHF.R.S32.HI UR46, URZ, 0x7, UR4 ;  /* 0x00000007ff2e7899 */ /* 0x000fe20008011404 */
[----:B------:R-:W1:Y:S05]  /*4cc0*/  LDCU UR50, c[0x0][0x374] ;  /* 0x00006e80ff3277ac */ /* 0x000e6a0008000800 */
[----:B------:R-:W-:Y:S01]  /*4cd0*/  IMAD.U32 R2, RZ, RZ, UR46 ;  /* 0x0000002eff027e24 */ /* 0x000fe2000f8e00ff */
[----:B------:R-:W2:Y:S04]  /*4ce0*/  LDCU.64 UR4, c[0x0][0x888] ;  /* 0x00011100ff0477ac */ /* 0x000ea80008000a00 */
[----:B------:R-:W-:Y:S01]  /*4cf0*/  IABS R0, R2 ;  /* 0x0000000200007213 */ /* 0x000fe20000000000 */
[----:B------:R-:W1:Y:S03]  /*4d00*/  LDCU.64 UR48, c[0x0][0x890] ;  /* 0x00011200ff3077ac */ /* 0x000e660008000a00 */
[----:B------:R-:W-:Y:S01]  /*4d10*/  R2UR UR38, R0 ;  /* 0x00000000002672ca */ /* 0x000fe200000e0000 */
[----:B------:R-:W4:Y:S01]  /*4d20*/  LDCU UR30, c[0x0][0xb0c] ;  /* 0x00016180ff1e77ac */ /* 0x000f220008000800 */
[----:B------:R-:W4:Y:S01]  /*4d30*/  LDCU UR67, c[0x0][0xb20] ;  /* 0x00016400ff4377ac */ /* 0x000f220008000800 */
[----:B------:R-:W4:Y:S10]  /*4d40*/  LDCU UR47, c[0x0][0x388] ;  /* 0x00007100ff2f77ac */ /* 0x000f340008000800 */
[----:B------:R-:W4:Y:S01]  /*4d50*/  I2F.RP R0, UR38 ;  /* 0x0000002600007d06 */ /* 0x000f220008209400 */
[----:B--2---:R-:W-:Y:S01]  /*4d60*/  UISETP.NE.U32.AND UP0, UPT, UR4, URZ, UPT ;  /* 0x000000ff0400728c */ /* 0x004fe2000bf05070 */
[----:B------:R-:W2:Y:S03]  /*4d70*/  LDCU UR4, c[0x0][0xb30] ;  /* 0x00016600ff0477ac */ /* 0x000ea60008000800 */
[----:B------:R-:W-:Y:S01]  /*4d80*/  UISETP.NE.AND.EX UP6, UPT, UR5, URZ, UPT, UP0 ;  /* 0x000000ff0500728c */ /* 0x000fe2000bfc5300 */
[----:B------:R-:W-:Y:S01]  /*4d90*/  UMOV UR31, 0x400 ;  /* 0x00000400001f7882 */ /* 0x000fe20000000000 */
[----:B---3--:R-:W-:-:S02]  /*4da0*/  UIMAD.WIDE.U32 UR8, UR56, UR52, URZ ;  /* 0x00000034380872a5 */ /* 0x008fc4000f8e00ff */
[----:B-1----:R-:W-:Y:S01]  /*4db0*/  UIMAD.WIDE.U32 UR10, UR50, UR55, URZ ;  /* 0x00000037320a72a5 */ /* 0x002fe2000f8e00ff */
[----:B------:R-:W-:Y:S01]  /*4dc0*/  UMOV UR6, URZ ;  /* 0x000000ff00067c82 */ /* 0x000fe20008000000 */
[----:B----4-:R-:W1:Y:S01]  /*4dd0*/  MUFU.RCP R0, R0 ;  /* 0x0000000000007308 */ /* 0x010e620000001000 */
[----:B------:R-:W-:Y:S02]  /*4de0*/  ULEA UR31, UR12, UR31, 0x18 ;  /* 0x0000001f0c1f7291 */ /* 0x000fe4000f8ec0ff */
[----:B------:R-:W-:Y:S02]  /*4df0*/  UISETP.NE.AND UP0, UPT, UR39, 0x1, UPT ;  /* 0x000000012700788c */ /* 0x000fe4000bf05270 */
[----:B------:R-:W-:Y:S02]  /*4e00*/  UISETP.NE.U32.AND UP0, UPT, UR48, URZ, UPT ;  /* 0x000000ff3000728c */ /* 0x000fe4000bf05070 */
[----:B------:R-:W-:Y:S02]  /*4e10*/  UIADD3 UR62, UPT, UPT, UR31, 0xe8, URZ ;  /* 0x000000e81f3e7890 */ /* 0x000fe4000fffe0ff */
[----:B------:R-:W-:-:S02]  /*4e20*/  UIADD3 UR60, UPT, UPT, UR31, 0x128, URZ ;  /* 0x000001281f3c7890 */ /* 0x000fc4000fffe0ff */
[----:B------:R-:W-:Y:S02]  /*4e30*/  UIADD3 UR41, UPT, UPT, UR31, 0xd0, URZ ;  /* 0x000000d01f297890 */ /* 0x000fe4000fffe0ff */
[----:B------:R-:W-:Y:S02]  /*4e40*/  UIADD3 UR33, UPT, UPT, UR31, 0xd8, URZ ;  /* 0x000000d81f217890 */ /* 0x000fe4000fffe0ff */
[----:B------:R-:W-:Y:S01]  /*4e50*/  UIADD3 UR25, UPT, UPT, UR31, 0xe0, URZ ;  /* 0x000000e01f197890 */ /* 0x000fe2000fffe0ff */
[----:B-1----:R-:W-:Y:S01]  /*4e60*/  VIADD R0, R0, 0xffffffe ;  /* 0x0ffffffe00007836 */ /* 0x002fe20000000000 */
[----:B------:R-:W-:Y:S01]  /*4e70*/  UISETP.GE.AND UP3, UPT, UR39, 0x1, UPT ;  /* 0x000000012700788c */ /* 0x000fe2000bf66270 */
[----:B------:R-:W-:Y:S01]  /*4e80*/  UMOV UR59, UR9 ;  /* 0x00000009003b7c82 */ /* 0x000fe20008000000 */
[----:B------:R-:W-:Y:S01]  /*4e90*/  UMOV UR58, UR11 ;  /* 0x0000000b003a7c82 */ /* 0x000fe20008000000 */
[----:B------:R-:W-:Y:S02]  /*4ea0*/  UISETP.NE.AND UP3, UPT, UR30, 0x1, UPT ;  /* 0x000000011e00788c */ /* 0x000fe4000bf65270 */
[----:B------:R-:W1:Y:S01]  /*4eb0*/  F2I.FTZ.U32.TRUNC.NTZ R0, R0 ;  /* 0x0000000000007305 */ /* 0x000e62000021f000 */
[----:B------:R-:W-:-:S02]  /*4ec0*/  UISETP.NE.AND.EX UP4, UPT, UR49, URZ, UPT, UP0 ;  /* 0x000000ff3100728c */ /* 0x000fc4000bf85300 */
[----:B------:R-:W-:Y:S02]  /*4ed0*/  UISETP.NE.AND UP5, UPT, UR54, 0x1, UPT ;  /* 0x000000013600788c */ /* 0x000fe4000bfa5270 */
[----:B------:R-:W-:Y:S01]  /*4ee0*/  UPLOP3.LUT UP2, UPT, UPT, UPT, UPT, 0x40, 0x4 ;  /* 0x000000000004789c */ /* 0x000fe20003f4e870 */
[----:B------:R-:W3:Y:S01]  /*4ef0*/  LDCU.64 UR22, c[0x0][0xb28] ;  /* 0x00016500ff1677ac */ /* 0x000ee20008000a00 */
[----:B------:R-:W-:Y:S02]  /*4f00*/  UPRMT UR62, UR12, 0x654, UR62 ;  /* 0x000006540c3e7896 */ /* 0x000fe4000800003e */
[----:B------:R-:W-:Y:S01]  /*4f10*/  UPRMT UR60, URZ, 0x654, UR60 ;  /* 0x00000654ff3c7896 */ /* 0x000fe2000800003c */
[----:B-1----:R-:W-:Y:S01]  /*4f20*/  R2UR UR7, R0 ;  /* 0x00000000000772ca */ /* 0x002fe200000e0000 */
[----:B------:R-:W-:Y:S01]  /*4f30*/  UPRMT UR65, UR12, 0x654, UR41 ;  /* 0x000006540c417896 */ /* 0x000fe20008000029 */
[----:B------:R-:W-:Y:S01]  /*4f40*/  IABS R0, R2 ;  /* 0x0000000200007213 */ /* 0x000fe20000000000 */
[----:B------:R-:W-:Y:S01]  /*4f50*/  UPRMT UR64, UR12, 0x654, UR33 ;  /* 0x000006540c407896 */ /* 0x000fe20008000021 */
[----:B------:R-:W-:Y:S01]  /*4f60*/  MOV R2, 0x1000 ;  /* 0x0000100000027802 */ /* 0x000fe20000000f00 */
[----:B------:R-:W-:-:S02]  /*4f70*/  UPRMT UR63, UR12, 0x654, UR25 ;  /* 0x000006540c3f7896 */ /* 0x000fc40008000019 */
[----:B------:R-:W-:Y:S01]  /*4f80*/  IMAD.MOV R0, RZ, RZ, -R0 ;  /* 0x000000ffff007224 */ /* 0x000fe200078e0a00 */
[----:B------:R-:W-:Y:S02]  /*4f90*/  USHF.R.U32.HI UR59, URZ, UR53, UR59 ;  /* 0x00000035ff3b7299 */ /* 0x000fe4000801163b */
[----:B------:R-:W-:Y:S02]  /*4fa0*/  USHF.R.U32.HI UR58, URZ, UR67, UR58 ;  /* 0x00000043ff3a7299 */ /* 0x000fe4000801163a */
[----:B------:R-:W-:Y:S01]  /*4fb0*/  R2UR UR61, R0 ;  /* 0x00000000003d72ca */ /* 0x000fe200000e0000 */
[----:B------:R-:W-:Y:S02]  /*4fc0*/  UIADD3 UR5, UPT, UPT, URZ, -UR7, URZ ;  /* 0x80000007ff057290 */ /* 0x000fe4000fffe0ff */
[----:B--2---:R-:W-:Y:S02]  /*4fd0*/  UISETP.NE.AND UP3, UPT, UR4, 0x1, UPT ;  /* 0x000000010400788c */ /* 0x004fe4000bf65270 */
[----:B------:R-:W-:-:S02]  /*4fe0*/  UIMAD UR5, UR5, UR38, URZ ;  /* 0x00000026050572a4 */ /* 0x000fc4000f8e02ff */
[----:B------:R-:W-:Y:S02]  /*4ff0*/  UISETP.NE.AND UP0, UPT, UR47, URZ, UPT ;  /* 0x000000ff2f00728c */ /* 0x000fe4000bf05270 */
[----:B------:R-:W-:Y:S02]  /*5000*/  UIMAD.WIDE.U32 UR6, UR7, UR5, UR6 ;  /* 0x00000005070672a5 */ /* 0x000fe4000f8e0006 */
[----:B------:R-:W-:-:S05]  /*5010*/  UISETP.NE.AND UP5, UPT, UR46, URZ, UPT ;  /* 0x000000ff2e00728c */ /* 0x000fca000bfa5270 */
[----:B---3--:R-:W-:-:S06]  /*5020*/  UMOV UR57, UR7 ;  /* 0x0000000700397c82 */ /* 0x008fcc0008000000 */
.L_x_99:
[----:B------:R-:W-:Y:S04]  /*5030*/  SHF.L.U32 R3, R9, 0x1f, RZ ;  /* 0x0000001f09037819 */ /* 0x000fe800000006ff */
[----:B------:R-:W1:Y:S02]  /*5040*/  SYNCS.PHASECHK.TRANS64.TRYWAIT P0, [UR31+0x120], R3 ;  /* 0x00012003ff0075a7 */ /* 0x000e64000800111f */
[----:B-12---:R-:W-:Y:S05]  /*5050*/  @!P0 BRA `(.L_x_89) ;  /* 0x0000005400f08947 */ /* 0x006fea0003800000 */
.L_x_196:
[----:B------:R-:W2:Y:S01]  /*5060*/  LDS.128 R4, [UR31+0x160] ;  /* 0x0001601fff047984 */ /* 0x000ea20008000c00 */
[----:B------:R-:W-:Y:S01]  /*5070*/  @!PT LDS RZ, [RZ] ;  /* 0x00000000fffff984 */ /* 0x000fe20000000800 */
[----:B------:R-:W-:Y:S01]  /*5080*/  @!PT LDS RZ, [RZ] ;  /* 0x00000000fffff984 */ /* 0x000fe20000000800 */
[----:B------:R-:W-:Y:S01]  /*5090*/  @!PT LDS RZ, [RZ] ;  /* 0x00000000fffff984 */ /* 0x000fe20000000800 */
[----:B------:R-:W-:Y:S01]  /*50a0*/  @!PT LDS RZ, [RZ] ;  /* 0x00000000fffff984 */ /* 0x000fe20000000800 */
[----:B------:R3:W-:Y:S06]  /*50b0*/  MEMBAR.ALL.CTA ;  /* 0x0000000000007992 */ /* 0x0007ec0000008000 */
[----:B---3--:R-:W3:Y:S02]  /*50c0*/  FENCE.VIEW.ASYNC.S ;  /* 0x00000000000073c6 */ /* 0x008ee40000000000 */
[----:B---3--:R-:W-:Y:S01]  /*50d0*/  SYNCS.ARRIVE.TRANS64.RED.A1T0 RZ, [UR60], RZ ;  /* 0x000000ffffff79a7 */ /* 0x008fe2000810043c */
[----:B--2---:R-:W-:Y:S11]  /*50e0*/  LOP3.LUT P0, RZ, R6, 0x1, RZ, 0xc0, !PT ;  /* 0x0000000106ff7812 */ /* 0x004ff6000780c0ff */
[----:B------:R-:W-:Y:S02]  /*50f0*/  @!UPT UIADD3 URZ, UPT, UPT, URZ, URZ, URZ ;  /* 0x000000fffffff290 */ /* 0x000fe4000fffe0ff */
[----:B------:R-:W-:Y:S01]  /*5100*/  VOTEU.ANY UP0, P0 ;  /* 0x0000000000ff7886 */ /* 0x000fe20000000100 */
[----:B------:R-:W-:Y:S11]  /*5110*/  PLOP3.LUT P0, PT, PT, PT, UP0, 0x80, 0x8 ;  /* 0x000000000008781c */ /* 0x000ff60003f0f008 */
[----:B------:R-:W-:Y:S02]  /*5120*/  @!UPT UIADD3 URZ, UPT, UPT, URZ, URZ, URZ ;  /* 0x000000fffffff290 */ /* 0x000fe4000fffe0ff */
[----:B-1----:R-:W-:Y:S02]  /*5130*/  @P0 MOV R3, R4 ;  /* 0x0000000400030202 */ /* 0x002fe40000000f00 */
[----:B------:R-:W-:Y:S02]  /*5140*/  @P0 LOP3.LUT R0, R5, 0xffff, RZ, 0xc0, !PT ;  /* 0x0000ffff05000812 */ /* 0x000fe400078ec0ff */
[----:B------:R-:W-:Y:S02]  /*5150*/  @P0 R2UR UR5, R3 ;  /* 0x00000000030502ca */ /* 0x000fe400000e0000 */
[----:B------:R-:W-:Y:S11]  /*5160*/  @P0 R2UR UR4, R0 ;  /* 0x00000000000402ca */ /* 0x000ff600000e0000 */
[----:B------:R-:W-:Y:S02]  /*5170*/  @UP0 UMOV UR15, UR5 ;  /* 0x00000005000f0c82 */ /* 0x000fe40008000000 */
[----:B------:R-:W-:Y:S01]  /*5180*/  @UP0 UMOV UR14, UR4 ;  /* 0x00000004000e0c82 */ /* 0x000fe20008000000 */
[----:B------:R-:W-:Y:S09]  /*5190*/  UISETP.GE.AND UP0, UPT, UR39, 0x1, UPT ;  /* 0x000000012700788c */ /* 0x000ff2000bf06270 */
[----:B------:R-:W-:Y:S05]  /*51a0*/  BRA.U !UP0, `(.L_x_90) ;  /* 0x0000000108c07547 */ /* 0x000fea000b800000 */
[----:B------:R-:W-:Y:S02]  /*51b0*/  UIMAD.WIDE.U32 UR8, UR14, UR55, URZ ;  /* 0x000000370e0872a5 */ /* 0x000fe4000f8e00ff */
[----:B------:R-:W-:Y:S02]  /*51c0*/  UP2UR UR18, UPR, URZ, 0x4 ;  /* 0x00000004ff127883 */ /* 0x000fe40008000000 */
[----:B------:R-:W-:Y:S02]  /*51d0*/  UISETP.NE.AND UP2, UPT, UR54, 0x1, UPT ;  /* 0x000000013600788c */ /* 0x000fe4000bf45270 */
[----:B------:R-:W-:Y:S02]  /*51e0*/  UIMAD.WIDE.U32 UR10, UR15, UR52, URZ ;  /* 0x000000340f0a72a5 */ /* 0x000fe4000f8e00ff */
[----:B------:R-:W-:Y:S02]  /*51f0*/  USEL UR4, UR50, UR58, !UP2 ;  /* 0x0000003a32047287 */ /* 0x000fe4000d000000 */
[----:B------:R-:W-:Y:S02]  /*5200*/  UISETP.NE.AND UP0, UPT, UR30, 0x1, UPT ;  /* 0x000000011e00788c */ /* 0x000fe4000bf05270 */
[----:B------:R-:W-:Y:S02]  /*5210*/  UP2UR UR20, UPR, URZ, 0x2 ;  /* 0x00000002ff147883 */ /* 0x000fe40008000000 */
[----:B------:R-:W-:Y:S02]  /*5220*/  UISETP.NE.AND UP1, UPT, UR39, 0x1, UPT ;  /* 0x000000012700788c */ /* 0x000fe4000bf25270 */
[----:B------:R-:W-:Y:S02]  /*5230*/  UIMAD.WIDE.U32 UR12, UR4, UR22, URZ ;  /* 0x00000016040c72a5 */ /* 0x000fe4000f8e00ff */
[----:B------:R-:W-:Y:S01]  /*5240*/  USEL UR7, UR56, UR59, !UP0 ;  /* 0x0000003b38077287 */ /* 0x000fe2000c000000 */
[----:B------:R-:W-:Y:S02]  /*5250*/  UMOV UR5, UR9 ;  /* 0x0000000900057c82 */ /* 0x000fe40008000000 */
[----:B------:R-:W-:Y:S02]  /*5260*/  USHF.R.U32.HI UR6, URZ, UR67, UR5 ;  /* 0x00000043ff067299 */ /* 0x000fe40008011605 */
[----:B------:R-:W-:Y:S02]  /*5270*/  UIMAD.WIDE.U32 UR16, UR7, UR22, URZ ;  /* 0x00000016071072a5 */ /* 0x000fe4000f8e00ff */
[----:B------:R-:W-:Y:S02]  /*5280*/  USEL UR6, UR14, UR6, !UP2 ;  /* 0x000000060e067287 */ /* 0x000fe4000d000000 */
[----:B------:R-:W-:Y:S01]  /*5290*/  UISETP.NE.AND UP2, UPT, UR18, URZ, UPT ;  /* 0x000000ff1200728c */ /* 0x000fe2000bf45270 */
[----:B------:R-:W-:Y:S01]  /*52a0*/  UMOV UR5, UR11 ;  /* 0x0000000b00057c82 */ /* 0x000fe20008000000 */
[----:B------:R-:W-:Y:S02]  /*52b0*/  UIMAD.WIDE.U32 UR10, UR6, UR22, URZ ;  /* 0x00000016060a72a5 */ /* 0x000fe4000f8e00ff */
[----:B------:R-:W-:Y:S03]  /*52c0*/  USHF.R.U32.HI UR8, URZ, UR53, UR5 ;  /* 0x00000035ff087299 */ /* 0x000fe60008011605 */
[----:B------:R-:W-:Y:S02]  /*52d0*/  UMOV UR5, UR13 ;  /* 0x0000000d00057c82 */ /* 0x000fe40008000000 */
[----:B------:R-:W-:Y:S03]  /*52e0*/  @UP1 USHF.R.U32.HI UR4, URZ, UR23, UR5 ;  /* 0x00000017ff041299 */ /* 0x000fe60008011605 */
[----:B------:R-:W-:Y:S01]  /*52f0*/  UMOV UR5, UR17 ;  /* 0x0000001100057c82 */ /* 0x000fe20008000000 */
[----:B------:R-:W-:Y:S02]  /*5300*/  UIMAD UR4, UR39, UR4, URZ ;  /* 0x00000004270472a4 */ /* 0x000fe4000f8e02ff */
[----:B------:R-:W-:Y:S02]  /*5310*/  @UP1 USHF.R.U32.HI UR7, URZ, UR23, UR5 ;  /* 0x00000017ff071299 */ /* 0x000fe40008011605 */
[----:B------:R-:W-:Y:S02]  /*5320*/  USEL UR5, UR15, UR8, !UP0 ;  /* 0x000000080f057287 */ /* 0x000fe4000c000000 */
[----:B------:R-:W-:Y:S02]  /*5330*/  UIMAD UR8, UR39, UR7, URZ ;  /* 0x00000007270872a4 */ /* 0x000fe4000f8e02ff */
[----:B------:R-:W-:Y:S03]  /*5340*/  UISETP.GE.AND UP0, UPT, UR6, UR4, UPT ;  /* 0x000000040600728c */ /* 0x000fe6000bf06270 */
[----:B------:R-:W-:Y:S01]  /*5350*/  UMOV UR4, UR11 ;  /* 0x0000000b00047c82 */ /* 0x000fe20008000000 */
[----:B------:R-:W-:Y:S02]  /*5360*/  UISETP.GE.OR UP0, UPT, UR5, UR8, UP0 ;  /* 0x000000080500728c */ /* 0x000fe40008706670 */
[----:B------:R-:W-:Y:S02]  /*5370*/  USHF.R.U32.HI UR4, URZ, UR23, UR4 ;  /* 0x00000017ff047299 */ /* 0x000fe40008011604 */
[----:B------:R-:W-:Y:S02]  /*5380*/  UIMAD.WIDE.U32 UR8, UR5, UR22, URZ ;  /* 0x00000016050872a5 */ /* 0x000fe4000f8e00ff */
[----:B------:R-:W-:Y:S04]  /*5390*/  USEL UR10, UR6, UR4, !UP1 ;  /* 0x00000004060a7287 */ /* 0x000fe8000c800000 */
[----:B------:R-:W-:Y:S01]  /*53a0*/  UIADD3 UR11, UPT, UPT, -UR10, URZ, URZ ;  /* 0x000000ff0a0b7290 */ /* 0x000fe2000fffe1ff */
[----:B------:R-:W-:Y:S02]  /*53b0*/  @!UP0 UMOV UR4, UR9 ;  /* 0x0000000900048c82 */ /* 0x000fe40008000000 */
[----:B------:R-:W-:Y:S02]  /*53c0*/  @!UP0 USHF.R.U32.HI UR4, URZ, UR23, UR4 ;  /* 0x00000017ff048299 */ /* 0x000fe40008011604 */
[----:B------:R-:W-:Y:S02]  /*53d0*/  UIMAD UR8, UR39, UR11, UR6 ;  /* 0x0000000b270872a4 */ /* 0x000fe4000f8e0206 */
[----:B------:R-:W-:Y:S02]  /*53e0*/  @!UP0 USEL UR4, UR5, UR4, !UP1 ;  /* 0x0000000405048287 */ /* 0x000fe4000c800000 */
[----:B------:R-:W-:Y:S02]  /*53f0*/  UISETP.NE.AND UP1, UPT, UR20, URZ, UPT ;  /* 0x000000ff1400728c */ /* 0x000fe4000bf25270 */
[----:B------:R-:W-:Y:S02]  /*5400*/  @!UP0 UIMAD UR7, UR7, UR8, UR4 ;  /* 0x00000008070782a4 */ /* 0x000fe4000f8e0204 */
[----:B------:R-:W-:Y:S02]  /*5410*/  @!UP0 UIADD3 UR9, UPT, UPT, UR10, -UR4, URZ ;  /* 0x800000040a098290 */ /* 0x000fe4000fffe0ff */
[----:B------:R-:W-:Y:S02]  /*5420*/  UIADD3 UR8, UPT, UPT, -UR6, URZ, URZ ;  /* 0x000000ff06087290 */ /* 0x000fe4000fffe1ff */
[----:B------:R-:W-:Y:S02]  /*5430*/  UIADD3 UR4, UPT, UPT, -UR5, URZ, URZ ;  /* 0x000000ff05047290 */ /* 0x000fe4000fffe1ff */
[----:B------:R-:W-:Y:S03]  /*5440*/  @!UP0 UIMAD UR6, UR9, UR39, UR5 ;  /* 0x00000027090682a4 */ /* 0x000fe6000f8e0205 */
[----:B------:R-:W-:Y:S01]  /*5450*/  @!UP0 UMOV UR5, UR7 ;  /* 0x0000000700058c82 */ /* 0x000fe20008000000 */
[----:B------:R-:W-:Y:S02]  /*5460*/  UIMAD UR7, UR30, UR4, UR15 ;  /* 0x000000041e0772a4 */ /* 0x000fe4000f8e020f */
[----:B------:R-:W-:Y:S02]  /*5470*/  UIMAD UR4, UR54, UR8, UR14 ;  /* 0x00000008360472a4 */ /* 0x000fe4000f8e020e */
[----:B------:R-:W-:Y:S02]  /*5480*/  UIMAD UR15, UR5, UR30, UR7 ;  /* 0x0000001e050f72a4 */ /* 0x000fe4000f8e0207 */
[----:B------:R-:W-:Y:S11]  /*5490*/  UIMAD UR14, UR6, UR54, UR4 ;  /* 0x00000036060e72a4 */ /* 0x000ff6000f8e0204 */
[----:B------:R-:W-:Y:S01]  /*54a0*/  @!UPT UIADD3 URZ, UPT, UPT, URZ, URZ, URZ ;  /* 0x000000fffffff290 */ /* 0x000fe2000fffe0ff */
.L_x_90:
[----:B------:R-:W1:Y:S01]  /*54b0*/  @!UP3 LDCU.128 UR8, c[0x0][0xb10] ;  /* 0x00016200ff08b7ac */ /* 0x000e620008000c00 */
[----:B------:R-:W-:Y:S04]  /*54c0*/  MOV R0, UR19 ;  /* 0x0000001300007c02 */ /* 0x000fe80008000f00 */
[----:B------:R-:W-:Y:S01]  /*54d0*/  IABS R0, R0 ;  /* 0x0000000000007213 */ /* 0x000fe20000000000 */
[----:B------:R-:W2:Y:S01]  /*54e0*/  @!UP3 LDCU UR5, c[0x0][0xb0c] ;  /* 0x00016180ff05b7ac */ /* 0x000ea20008000800 */
[----:B------:R-:W3:Y:S01]  /*54f0*/  @!UP3 LDCU UR4, c[0x0][0xb20] ;  /* 0x00016400ff04b7ac */ /* 0x000ee20008000800 */
[----:B-1----:R-:W-:Y:S04]  /*5500*/  UIMAD.WIDE.U32 UR6, UR15, UR8, URZ ;  /* 0x000000080f0672a5 */ /* 0x002fe8000f8e00ff */
[----:B------:R-:W-:Y:S02]  /*5510*/  @!UP3 USHF.R.U32.HI UR7, URZ, UR9, UR7 ;  /* 0x00000009ff07b299 */ /* 0x000fe40008011607 */
[----:B------:R-:W-:Y:S02]  /*5520*/  UIMAD.WIDE.U32 UR8, UR14, UR11, URZ ;  /* 0x0000000b0e0872a5 */ /* 0x000fe4000f8e00ff */
[----:B--2---:R-:W-:Y:S04]  /*5530*/  @!UP3 UISETP.NE.AND UP0, UPT, UR5, 0x1, UPT ;  /* 0x000000010500b88c */ /* 0x004fe8000bf05270 */
[----:B------:R-:W-:Y:S02]  /*5540*/  @!UP3 USEL UR7, UR15, UR7, !UP0 ;  /* 0x000000070f07b287 */ /* 0x000fe4000c000000 */
[----:B------:R-:W-:Y:S01]  /*5550*/  @!UP3 UISETP.NE.AND UP0, UPT, UR10, 0x1, UPT ;  /* 0x000000010a00b88c */ /* 0x000fe2000bf05270 */
[----:B------:R-:W-:Y:S02]  /*5560*/  @!UP3 UMOV UR6, UR9 ;  /* 0x000000090006bc82 */ /* 0x000fe40008000000 */
[----:B---3--:R-:W-:Y:S04]  /*5570*/  @!UP3 USHF.R.U32.HI UR6, URZ, UR4, UR6 ;  /* 0x00000004ff06b299 */ /* 0x008fe80008011606 */
[----:B------:R-:W-:Y:S04]  /*5580*/  @!UP3 USEL UR6, UR14, UR6, !UP0 ;  /* 0x000000060e06b287 */ /* 0x000fe8000c000000 */
[----:B------:R-:W-:Y:S02]  /*5590*/  @!UP3 UIADD3 UR4, UPT, UPT, -UR7, UR6, URZ ;  /* 0x000000060704b290 */ /* 0x000fe4000fffe1ff */
[----:B------:R-:W-:Y:S02]  /*55a0*/  @!UP3 UIADD3 UR6, UPT, UPT, UR7, -UR6, URZ ;  /* 0x800000060706b290 */ /* 0x000fe4000fffe0ff */
[----:B------:R-:W-:Y:S02]  /*55b0*/  @!UP3 UIMAD UR15, UR4, UR5, UR15 ;  /* 0x00000005040fb2a4 */ /* 0x000fe4000f8e020f */
[----:B------:R-:W-:Y:S01]  /*55c0*/  @!UP3 UIMAD UR14, UR6, UR10, UR14 ;  /* 0x0000000a060eb2a4 */ /* 0x000fe2000f8e020e */
[----:B------:R-:W-:Y:S11]  /*55d0*/  BRA.U UP2, `(.L_x_91) ;  /* 0x0000000102107547 */ /* 0x000ff6000b800000 */
[----:B------:R-:W-:Y:S04]  /*55e0*/  MOV R8, UR66 ;  /* 0x0000004200087c02 */ /* 0x000fe80008000f00 */
[----:B------:R-:W-:Y:S04]  /*55f0*/  SHF.L.U32 R8, R8, 0x1f, RZ ;  /* 0x0000001f08087819 */ /* 0x000fe800000006ff */
[----:B------:R-:W1:Y:S02]  /*5600*/  SYNCS.PHASECHK.TRANS64.TRYWAIT P1, [UR31+0x118], R8 ;  /* 0x00011808ff0075a7 */ /* 0x000e64000802111f */
[----:B-1----:R-:W-:Y:S05]  /*5610*/  @!P1 BRA `(.L_x_92) ;  /* 0x0000005000989947 */ /* 0x002fea0003800000 */
.L_x_91:
[----:B------:R-:W-:Y:S01]  /*5620*/  UISETP.NE.AND UP2, UPT, UR47, URZ, UPT ;  /* 0x000000ff2f00728c */ /* 0x000fe2000bf45270 */
[----:B------:R-:W-:Y:S01]  /*5630*/  R2UR UR4, R0 ;  /* 0x00000000000472ca */ /* 0x000fe200000e0000 */
[----:B------:R-:W-:Y:S01]  /*5640*/  USHF.L.U32 UR43, UR21, 0x6, URZ ;  /* 0x00000006152b7899 */ /* 0x000fe200080006ff */
[----:B-1----:R-:W-:Y:S05]  /*5650*/  IMAD.U32 R8, RZ, RZ, UR47 ;  /* 0x0000002fff087e24 */ /* 0x002fea000f8e00ff */
[----:B------:R-:W-:Y:S04]  /*5660*/  IABS R8, R8 ;  /* 0x0000000800087213 */ /* 0x000fe80000000000 */
[----:B------:R-:W1:Y:S02]  /*5670*/  I2F.RP R12, R8 ;  /* 0x00000008000c7306 */ /* 0x000e640000209400 */
[----:B------:R-:W-:Y:S07]  /*5680*/  UIMAD.WIDE.U32 UR6, UR57, UR4, URZ ;  /* 0x00000004390672a5 */ /* 0x000fee000f8e00ff */
[----:B------:R-:W-:Y:S02]  /*5690*/  UMOV UR44, UR7 ;  /* 0x00000007002c7c82 */ /* 0x000fe40008000000 */
[----:B------:R-:W-:Y:S04]  /*56a0*/  UIMAD UR4, UR44, UR61, UR4 ;  /* 0x0000003d2c0472a4 */ /* 0x000fe8000f8e0204 */
[----:B------:R-:W-:Y:S01]  /*56b0*/  UISETP.GT.U32.AND UP0, UPT, UR38, UR4, UPT ;  /* 0x000000042600728c */ /* 0x000fe2000bf04070 */
[----:B-1----:R-:W1:Y:S10]  /*56c0*/  MUFU.RCP R12, R12 ;  /* 0x0000000c000c7308 */ /* 0x002e740000001000 */
[----:B------:R-:W-:Y:S02]  /*56d0*/  @!UP0 UIADD3 UR4, UPT, UPT, UR4, -UR38, URZ ;  /* 0x8000002604048290 */ /* 0x000fe4000fffe0ff */
[----:B------:R-:W-:Y:S02]  /*56e0*/  @!UP0 UIADD3 UR44, UPT, UPT, UR44, 0x1, URZ ;  /* 0x000000012c2c8890 */ /* 0x000fe4000fffe0ff */
[----:B------:R-:W-:Y:S02]  /*56f0*/  UISETP.GE.U32.AND UP0, UPT, UR4, UR38, UPT ;  /* 0x000000260400728c */ /* 0x000fe4000bf06070 */
[----:B------:R-:W-:Y:S01]  /*5700*/  ULOP3.LUT UR4, UR19, UR46, URZ, 0x3c, !UPT ;  /* 0x0000002e13047292 */ /* 0x000fe2000f8e3cff */
[----:B-1----:R-:W-:Y:S04]  /*5710*/  VIADD R12, R12, 0xffffffe ;  /* 0x0ffffffe0c0c7836 */ /* 0x002fe80000000000 */
[----:B------:R-:W1:Y:S04]  /*5720*/  F2I.FTZ.U32.TRUNC.NTZ R13, R12 ;  /* 0x0000000c000d7305 */ /* 0x000e68000021f000 */
[----:B------:R-:W-:Y:S02]  /*5730*/  @UP0 UIADD3 UR44, UPT, UPT, UR44, 0x1, URZ ;  /* 0x000000012c2c0890 */ /* 0x000fe4000fffe0ff */
[----:B------:R-:W-:Y:S01]  /*5740*/  UISETP.GE.AND UP0, UPT, UR4, URZ, UPT ;  /* 0x000000ff0400728c */ /* 0x000fe2000bf06270 */
[--C-:B-1----:R-:W-:Y:S10]  /*5750*/  IMAD.MOV R3, RZ, RZ, -R13.reuse ;  /* 0x000000ffff037224 */ /* 0x102ff400078e0a0d */
[----:B------:R-:W-:Y:S01]  /*5760*/  @!UP0 UIADD3 UR44, UPT, UPT, -UR44, URZ, URZ ;  /* 0x000000ff2c2c8290 */ /* 0x000fe2000fffe1ff */
[----:B------:R-:W-:Y:S01]  /*5770*/  IMAD.MOV.U32 R12, RZ, RZ, RZ ;  /* 0x000000ffff0c7224 */ /* 0x000fe200078e00ff */
[----:B------:R-:W-:Y:S01]  /*5780*/  @!UP5 ULOP3.LUT UR44, URZ, UR46, URZ, 0x33, !UPT ;  /* 0x0000002eff2cd292 */ /* 0x000fe2000f8e33ff */
[----:B------:R-:W-:Y:S03]  /*5790*/  IMAD R3, R3, R8, RZ ;  /* 0x0000000803037224 */ /* 0x000fe600078e02ff */
[----:B------:R-:W-:Y:S01]  /*57a0*/  ULOP3.LUT UR4, UR44, UR47, URZ, 0x3c, !UPT ;  /* 0x0000002f2c047292 */ /* 0x000fe2000f8e3cff */
[----:B------:R-:W-:Y:S01]  /*57b0*/  IMAD.HI.U32 R13, R13, R3, R12 ;  /* 0x000000030d0d7227 */ /* 0x000fe200078e000c */
[----:B------:R-:W-:Y:S02]  /*57c0*/  MOV R0, UR44 ;  /* 0x0000002c00007c02 */ /* 0x000fe40008000f00 */
[----:B------:R-:W-:Y:S02]  /*57d0*/  UISETP.GE.AND UP0, UPT, UR4, URZ, UPT ;  /* 0x000000ff0400728c */ /* 0x000fe4000bf06270 */
[----:B------:R-:W-:Y:S01]  /*57e0*/  IABS R0, R0 ;  /* 0x0000000000007213 */ /* 0x000fe20000000000 */
[----:B------:R-:W-:Y:S04]  /*57f0*/  UIADD3 UR4, UPT, UPT, -UR44, URZ, URZ ;  /* 0x000000ff2c047290 */ /* 0x000fe8000fffe1ff */
[----:B------:R-:W-:Y:S01]  /*5800*/  IMAD.HI.U32 R13, R13, R0, RZ ;  /* 0x000000000d0d7227 */ /* 0x000fe200078e00ff */
[----:B------:R-:W-:Y:S03]  /*5810*/  UIMAD UR4, UR46, UR4, UR19 ;  /* 0x000000042e0472a4 */ /* 0x000fe6000f8e0213 */
[----:B------:R-:W-:Y:S01]  /*5820*/  IMAD.MOV R3, RZ, RZ, -R13 ;  /* 0x000000ffff037224 */ /* 0x000fe200078e0a0d */
[----:B------:R-:W-:Y:S03]  /*5830*/  USHF.L.U32 UR42, UR4, 0x7, URZ ;  /* 0x00000007042a7899 */ /* 0x000fe600080006ff */
[C---:B------:R-:W-:Y:S05]  /*5840*/  IMAD R0, R8.reuse, R3, R0 ;  /* 0x0000000308007224 */ /* 0x040fea00078e0200 */
[----:B------:R-:W-:Y:S11]  /*5850*/  ISETP.GT.U32.AND P1, PT, R8, R0, PT ;  /* 0x000000000800720c */ /* 0x000ff60003f24070 */
[----:B------:R-:W-:Y:S02]  /*5860*/  @!UPT UIADD3 URZ, UPT, UPT, URZ, URZ, URZ ;  /* 0x000000fffffff290 */ /* 0x000fe4000fffe0ff */
[-C--:B------:R-:W-:Y:S01]  /*5870*/  @!P1 IADD3 R0, PT, PT, R0, -R8.reuse, RZ ;  /* 0x8000000800009210 */ /* 0x080fe20007ffe0ff */
[----:B------:R-:W-:Y:S01]  /*5880*/  @!P1 VIADD R13, R13, 0x1 ;  /* 0x000000010d0d9836 */ /* 0x000fe20000000000 */
[----:B------:R-:W-:Y:S02]  /*5890*/  ISETP.NE.U32.AND P1, PT, RZ, UR48, PT ;  /* 0x00000030ff007c0c */ /* 0x000fe4000bf25070 */
[----:B------:R-:W-:Y:S02]  /*58a0*/  ISETP.GE.U32.AND P2, PT, R0, R8, PT ;  /* 0x000000080000720c */ /* 0x000fe40003f46070 */
[----:B------:R-:W-:Y:S02]  /*58b0*/  ISETP.NE.AND.EX P1, PT, RZ, UR49, PT, P1 ;  /* 0x00000031ff007c0c */ /* 0x000fe4000bf25310 */
[----:B------:R-:W-:Y:S09]  /*58c0*/  SHF.L.U32 R8, R10, 0x1f, RZ ;  /* 0x0000001f0a087819 */ /* 0x000ff200000006ff */
[----:B------:R-:W-:Y:S04]  /*58d0*/  @P2 IADD3 R13, PT, PT, R13, 0x1, RZ ;  /* 0x000000010d0d2810 */ /* 0x000fe80007ffe0ff */
[----:B------:R-:W-:Y:S11]  /*58e0*/  R2UR UR45, R13 ;  /* 0x000000000d2d72ca */ /* 0x000ff600000e0000 */
[----:B------:R-:W-:Y:S02]  /*58f0*/  @!UPT UIADD3 URZ, UPT, UPT, URZ, URZ, URZ ;  /* 0x000000fffffff290 */ /* 0x000fe4000fffe0ff */
[----:B------:R-:W-:Y:S02]  /*5900*/  @!UP0 UIADD3 UR45, UPT, UPT, -UR45, URZ, URZ ;  /* 0x000000ff2d2d8290 */ /* 0x000fe4000fffe1ff */
[----:B------:R-:W-:Y:S04]  /*5910*/  @!UP2 ULOP3.LUT UR45, URZ, UR47, URZ, 0x33, !UPT ;  /* 0x0000002fff2da292 */ /* 0x000fe8000f8e33ff */
[----:B------:R-:W-:Y:S04]  /*5920*/  UIADD3 UR5, UPT, UPT, -UR45, URZ, URZ ;  /* 0x000000ff2d057290 */ /* 0x000fe8000fffe1ff */
[----:B------:R-:W-:Y:S01]  /*5930*/  UIMAD UR44, UR47, UR5, UR44 ;  /* 0x000000052f2c72a4 */ /* 0x000fe2000f8e022c */
[----:B------:R-:W-:Y:S11]  /*5940*/  BRA.U !UP4, `(.L_x_93) ;  /* 0x000000010c387547 */ /* 0x000ff6000b800000 */
[----:B------:R-:W-:Y:S01]  /*5950*/  UPLOP3.LUT UP1, UPT, UPT, UPT, UP6, 0x80, 0x8 ;  /* 0x000000000008789c */ /* 0x000fe20003f2f060 */
[----:B------:R-:W-:Y:S01]  /*5960*/  HFMA2 R0, -RZ, RZ, 0, 5.9604644775390625e-08 ;  /* 0x00000001ff007431 */ /* 0x000fe200000001ff */
[----:B------:R-:W1:Y:S01]  /*5970*/  LDCU.64 UR8, c[0x0][0x358] ;  /* 0x00006b00ff0877ac */ /* 0x000e620008000a00 */
[----:B------:R-:W-:Y:S03]  /*5980*/  IMAD.MOV.U32 R49, RZ, RZ, 0x1 ;  /* 0x00000001ff317424 */ /* 0x000fe600078e00ff */
[----:B------:R-:W-:Y:S05]  /*5990*/  PLOP3.LUT P2, PT, PT, PT, UP1, 0x80, 0x8 ;  /* 0x000000000008781c */ /* 0x000fea0003f4f018 */
[----:B------:R-:W2:Y:S01]  /*59a0*/  @UP1 LDCU.64 UR4, c[0x0][0x888] ;  /* 0x00011100ff0417ac */ /* 0x000ea20008000a00 */
[----:B------:R-:W-:Y:S07]  /*59b0*/  @UP1 UIMAD UR6, UR51, UR48, URZ ;  /* 0x00000030330612a4 */ /* 0x000fee000f8e02ff */
[----:B------:R-:W-:Y:S01]  /*59c0*/  @!P2 PRMT R49, R0, 0x7610, R49 ;  /* 0x000076100031a816 */ /* 0x000fe20000000031 */
[----:B--2---:R-:W-:Y:S06]  /*59d0*/  @UP1 UIMAD.WIDE UR4, UR6, 0x4, UR4 ;  /* 0x00000004060418a5 */ /* 0x004fec000f8e0204 */
[----:B-----5:R-:W-:Y:S01]  /*59e0*/  IMAD.U32 R26, RZ, RZ, UR4 ;  /* 0x00000004ff1a7e24 */ /* 0x020fe2000f8e00ff */
[----:B------:R-:W-:Y:S04]  /*59f0*/  MOV R27, UR5 ;  /* 0x00000005001b7c02 */ /* 0x000fe80008000f00 */
[----:B------:R-:W2:Y:S01]  /*5a00*/  @!UP1 LDCU UR4, c[0x0][0x880] ;  /* 0x00011000ff0497ac */ /* 0x000ea20008000800 */
[----:B-1----:R1:W5:Y:S02]  /*5a10*/  @P2 LDG.E R26, desc[UR8][R26.64] ;  /* 0x000000081a1a2981 */ /* 0x002364000c1e1900 */
[----:B-12---:R-:W-:Y:S07]  /*5a20*/  @!P2 IMAD.U32 R26, RZ, RZ, UR4 ;  /* 0x00000004ff1aae24 */ /* 0x006fee000f8e00ff */
.L_x_93:
[----:B-----5:R-:W-:Y:S01]  /*5a30*/  @!P1 FSETP.EQ.AND P3, PT, R26, RZ, PT ;  /* 0x000000ff1a00920b */ /* 0x020fe20003f62000 */
[----:B------:R-:W-:Y:S01]  /*5a40*/  @!UPT UIADD3 URZ, UPT, UPT, URZ, URZ, URZ ;  /* 0x000000fffffff290 */ /* 0x000fe2000fffe0ff */
[----:B------:R-:W-:Y:S11]  /*5a50*/  @!P1 BRA `(.L_x_94) ;  /* 0x0000000000149947 */ /* 0x000ff60003800000 */
[----:B------:R-:W-:Y:S02]  /*5a60*/  LOP3.LUT P1, RZ, R49, 0xff, RZ, 0xc0, !PT ;  /* 0x000000ff31ff7812 */ /* 0x000fe4000782c0ff */
[----:B------:R-:W-:Y:S04]  /*5a70*/  PLOP3.LUT P3, PT, PT, PT, UP1, 0x80, 0x8 ;  /* 0x000000000008781c */ /* 0x000fe80003f6f018 */
[----:B------:R-:W-:Y:S07]  /*5a80*/  PLOP3.LUT P3, PT, P3, PT, PT, 0x8, 0x80 ;  /* 0x000000000080781c */ /* 0x000fee0001f6e170 */
[----:B------:R-:W-:Y:S11]  /*5a90*/  @P1 FSETP.EQ.AND P3, PT, R26, RZ, PT ;  /* 0x000000ff1a00120b */ /* 0x000ff60003f62000 */
[----:B------:R-:W-:Y:S02]  /*5aa0*/  @!UPT UIADD3 URZ, UPT, UPT, URZ, URZ, URZ ;  /* 0x000000fffffff290 */ /* 0x000fe4000fffe0ff */
.L_x_94:
[----:B------:R-:W1:Y:S01]  /*5ab0*/  SYNCS.PHASECHK.TRANS64.TRYWAIT P1, [UR31+0xf0], R8 ;  /* 0x0000f008ff0075a7 */ /* 0x000e62000802111f */
[----:B------:R-:W-:Y:S04]  /*5ac0*/  ELECT P2, URZ, PT ;  /* 0x0000000000ff782f */ /* 0x000fe80003840000 */
[----:B------:R-:W-:Y:S01]  /*5ad0*/  PLOP3.LUT P2, PT, P3, P2, PT, 0xf2, 0x2f ;  /* 0x00000000002f781c */ /* 0x000fe20001f45e72 */
[----:B------:R-:W-:Y:S01]  /*5ae0*/  @!UPT UIADD3 URZ, UPT, UPT, URZ, URZ, URZ ;  /* 0x000000fffffff290 */ /* 0x000fe2000fffe0ff */
[----:B-1----:R-:W-:Y:S11]  /*5af0*/  @!P1 BRA `(.L_x_95) ;  /* 0x0000004c00789947 */ /* 0x002ff60003800000 */
.L_x_199:
[----:B------:R-:W-:Y:S01]  /*5b00*/  @!P2 IADD3 R3, P1, PT, R14, 0x580, RZ ;  /* 0x000005800e03a810 */ /* 0x000fe20007f3e0ff */
[----:B------:R-:W-:Y:S01]  /*5b10*/  VOTEU.ALL UP0, P2 ;  /* 0x0000000000ff7886 */ /* 0x000fe20001000000 */
[----:B------:R-:W-:Y:S01]  /*5b20*/  UMOV UR6, 0x0 ;  /* 0x0000000000067882 */ /* 0x000fe20000000000 */
[----:B------:R-:W-:Y:S01]  /*5b30*/  UMOV UR7, 0x10000000 ;  /* 0x1000000000077882 */ /* 0x000fe20000000000 */
[----:B------:R-:W-:Y:S01]  /*5b40*/  @!P2 R2UR UR5, R3 ;  /* 0x000000000305a2ca */ /* 0x000fe200000e0000 */
[----:B-1----:R-:W-:Y:S01]  /*5b50*/  @!P2 IMAD.X R0, RZ, RZ, R15, P1 ;  /* 0x000000ffff00a224 */ /* 0x002fe200008e060f */
[----:B------:R-:W-:Y:S02]  /*5b60*/  @!UP0 UIADD3 UR40, UPT, UPT, UR31, 0x200, URZ ;  /* 0x000002001f288890 */ /* 0x000fe4000fffe0ff */
[----:B------:R-:W-:Y:S02]  /*5b70*/  @!UP0 UIADD3 UR10, UPT, UPT, UR42, 0x40, URZ ;  /* 0x000000402a0a8890 */ /* 0x000fe4000fffe0ff */
[----:B------:R-:W-:Y:S01]  /*5b80*/  @!P2 R2UR UR4, R0 ;  /* 0x000000000004a2ca */ /* 0x000fe200000e0000 */
[----:B------:R-:W-:Y:S01]  /*5b90*/  @!UP0 UIADD3 UR8, UPT, UPT, UR31, 0xa00, URZ ;  /* 0x00000a001f088890 */ /* 0x000fe2000fffe0ff */
[----:B------:R-:W-:Y:S01]  /*5ba0*/  @!P2 IMAD.MOV.U32 R0, RZ, RZ, 0x1000 ;  /* 0x00001000ff00a424 */ /* 0x000fe200078e00ff */
[----:B------:R-:W-:Y:S01]  /*5bb0*/  VOTEU.ALL UP0, P2 ;  /* 0x0000000000ff7886 */ /* 0x000fe20001000000 */
[----:B------:R-:W-:Y:S01]  /*5bc0*/  UMOV UR9, UR41 ;  /* 0x0000002900097c82 */ /* 0x000fe20008000000 */
[----:B------:R-:W-:Y:S01]  /*5bd0*/  UMOV UR11, UR43 ;  /* 0x0000002b000b7c82 */ /* 0x000fe20008000000 */
[----:B------:R-:W-:Y:S01]  /*5be0*/  UMOV UR12, UR44 ;  /* 0x0000002c000c7c82 */ /* 0x000fe20008000000 */
[----:B------:R-:W-:Y:S01]  /*5bf0*/  IMAD.U32 R12, RZ, RZ, UR5 ;  /* 0x00000005ff0c7e24 */ /* 0x000fe2000f8e00ff */
[----:B------:R-:W-:Y:S05]  /*5c00*/  UMOV UR13, UR45 ;  /* 0x0000002d000d7c82 */ /* 0x000fea0008000000 */
[----:B------:R-:W-:Y:S01]  /*5c10*/  IMAD.U32 R13, RZ, RZ, UR4 ;  /* 0x00000004ff0d7e24 */ /* 0x000fe2000f8e00ff */
[----:B------:R-:W-:Y:S04]  /*5c20*/  @!P2 R2UR UR4, R12 ;  /* 0x000000000c04a2ca */ /* 0x000fe800000e0000 */
[----:B------:R-:W-:Y:S11]  /*5c30*/  @!P2 R2UR UR5, R13 ;  /* 0x000000000d05a2ca */ /* 0x000ff600000e0000 */
[----:B------:R-:W-:Y:S02]  /*5c40*/  @!UPT UIADD3 URZ, UPT, UPT, URZ, URZ, URZ ;  /* 0x000000fffffff290 */ /* 0x000fe4000fffe0ff */
[----:B------:R1:W-:Y:S01]  /*5c50*/  @!UP0 UTMALDG.4D [UR40], [UR4], desc[UR6] ;  /* 0x00000628040085b4 */ /* 0x0003e20008019000 */
[----:B------:R-:W-:Y:S05]  /*5c60*/  VOTEU.ALL UP0, P2 ;  /* 0x0000000000ff7886 */ /* 0x000fea0001000000 */
[----:B------:R1:W-:Y:S01]  /*5c70*/  @!UP0 UTMALDG.4D [UR8], [UR4], desc[UR6] ;  /* 0x00000608040085b4 */ /* 0x0003e20008019000 */
[----:B------:R1:W-:Y:S01]  /*5c80*/  @!P2 SYNCS.ARRIVE.TRANS64.RED.A0TR RZ, [UR31+0xd0], R0 ;  /* 0x0000d000ffffa9a7 */ /* 0x0003e2000830041f */
[----:B------:R-:W-:Y:S01]  /*5c90*/  SYNCS.ARRIVE.TRANS64.RED.A1T0 RZ, [UR65], RZ ;  /* 0x000000ffffff79a7 */ /* 0x000fe20008100441 */
[----:B------:R-:W2:Y:S02]  /*5ca0*/  SYNCS.PHASECHK.TRANS64.TRYWAIT P1, [UR31+0xf8], R8 ;  /* 0x0000f808ff0075a7 */ /* 0x000ea4000802111f */
[----:B-12---:R-:W-:Y:S05]  /*5cb0*/  @!P1 BRA `(.L_x_96) ;  /* 0x0000004c00209947 */ /* 0x006fea0003800000 */
.L_x_201:
        /* <DEDUP_REMOVED lines=11> */
[----:B------:R-:W-:Y:S01]  /*5d70*/  @!UP0 UIADD3 UR8, UPT, UPT, UR31, 0x1a00, URZ ;  /* 0x00001a001f088890 */ /* 0x000fe2000fffe0ff */
[----:B------:R-:W-:Y:S01]  /*5d80*/  VOTEU.ALL UP0, P2 ;  /* 0x0000000000ff7886 */ /* 0x000fe20001000000 */
[----:B------:R-:W-:Y:S02]  /*5d90*/  UMOV UR35, UR43 ;  /* 0x0000002b00237c82 */ /* 0x000fe40008000000 */
[----:B------:R-:W-:Y:S01]  /*5da0*/  IMAD.U32 R12, RZ, RZ, UR5 ;  /* 0x00000005ff0c7e24 */ /* 0x000fe2000f8e00ff */
[----:B------:R-:W-:Y:S01]  /*5db0*/  UMOV UR36, UR44 ;  /* 0x0000002c00247c82 */ /* 0x000fe20008000000 */
[----:B------:R-:W-:Y:S01]  /*5dc0*/  UMOV UR37, UR45 ;  /* 0x0000002d00257c82 */ /* 0x000fe20008000000 */
[----:B------:R-:W-:Y:S01]  /*5dd0*/  UMOV UR9, UR33 ;  /* 0x0000002100097c82 */ /* 0x000fe20008000000 */
[----:B------:R-:W-:Y:S01]  /*5de0*/  UMOV UR11, UR43 ;  /* 0x0000002b000b7c82 */ /* 0x000fe20008000000 */
[----:B------:R-:W-:Y:S01]  /*5df0*/  UMOV UR12, UR44 ;  /* 0x0000002c000c7c82 */ /* 0x000fe20008000000 */
[----:B------:R-:W-:Y:S01]  /*5e00*/  IMAD.U32 R13, RZ, RZ, UR4 ;  /* 0x00000004ff0d7e24 */ /* 0x000fe2000f8e00ff */
[----:B------:R-:W-:Y:S01]  /*5e10*/  @!P2 R2UR UR4, R12 ;  /* 0x000000000c04a2ca */ /* 0x000fe200000e0000 */
[----:B------:R-:W-:Y:S03]  /*5e20*/  UMOV UR13, UR45 ;  /* 0x0000002d000d7c82 */ /* 0x000fe60008000000 */
        /* <DEDUP_REMOVED lines=9> */
.L_x_203:
        /* <DEDUP_REMOVED lines=30> */
[----:B--2---:R-:W-:Y:S01]  /*60a0*/  @P0 SHF.R.U32.HI R0, RZ, 0x10, R5 ;  /* 0x00000010ff000819 */ /* 0x004fe20000011605 */
[----:B------:R-:W2:Y:S03]  /*60b0*/  SYNCS.PHASECHK.TRANS64.TRYWAIT P1, [UR31+0x108], R8 ;  /* 0x00010808ff0075a7 */ /* 0x000ea6000802111f */
[----:B------:R-:W-:Y:S01]  /*60c0*/  @P0 R2UR UR51, R0 ;  /* 0x00000000003302ca */ /* 0x000fe200000e0000 */
[----:B------:R-:W-:Y:S03]  /*60d0*/  @!UPT UIADD3 URZ, UPT, UPT, URZ, URZ, URZ ;  /* 0x000000fffffff290 */ /* 0x000fe6000fffe0ff */
[----:B-12---:R-:W-:Y:S11]  /*60e0*/  @!P1 BRA `(.L_x_98) ;  /* 0x0000004800449947 */ /* 0x006ff60003800000 */
.L_x_205:
[----:B------:R-:W-:Y:S01]  /*60f0*/  UPLOP3.LUT UP2, UPT, UPT, UPT, UPT, 0x80, 0x8 ;  /* 0x000000000008789c */ /* 0x000fe20003f4f070 */
[----:B------:R-:W-:Y:S01]  /*6100*/  @!P2 IADD3 R3, P0, PT, R14, 0x580, RZ ;  /* 0x000005800e03a810 */ /* 0x000fe20007f1e0ff */
[----:B------:R-:W-:Y:S01]  /*6110*/  UMOV UR6, 0x0 ;  /* 0x0000000000067882 */ /* 0x000fe20000000000 */
[----:B------:R-:W-:Y:S01]  /*6120*/  UMOV UR7, 0x10000000 ;  /* 0x1000000000077882 */ /* 0x000fe20000000000 */
[----:B------:R-:W-:Y:S01]  /*6130*/  UMOV UR19, UR43 ;  /* 0x0000002b00137c82 */ /* 0x000fe20008000000 */
[----:B------:R-:W-:Y:S01]  /*6140*/  @!P2 R2UR UR5, R3 ;  /* 0x000000000305a2ca */ /* 0x000fe200000e0000 */
[----:B-1----:R-:W-:Y:S01]  /*6150*/  @!P2 IMAD.X R0, RZ, RZ, R15, P0 ;  /* 0x000000ffff00a224 */ /* 0x002fe200000e060f */
[----:B------:R-:W-:Y:S01]  /*6160*/  VOTEU.ALL UP0, P2 ;  /* 0x0000000000ff7886 */ /* 0x000fe20001000000 */
[----:B------:R-:W-:Y:S01]  /*6170*/  UMOV UR20, UR44 ;  /* 0x0000002c00147c82 */ /* 0x000fe20008000000 */
[----:B------:R-:W-:Y:S01]  /*6180*/  UMOV UR21, UR45 ;  /* 0x0000002d00157c82 */ /* 0x000fe20008000000 */
[----:B------:R-:W-:Y:S01]  /*6190*/  UMOV UR11, UR43 ;  /* 0x0000002b000b7c82 */ /* 0x000fe20008000000 */
[----:B------:R-:W-:Y:S01]  /*61a0*/  @!P2 R2UR UR4, R0 ;  /* 0x000000000004a2ca */ /* 0x000fe200000e0000 */
[----:B------:R-:W-:Y:S01]  /*61b0*/  @!UP0 UIADD3 UR18, UPT, UPT, UR42, 0x30, URZ ;  /* 0x000000302a128890 */ /* 0x000fe2000fffe0ff */
[----:B------:R-:W-:Y:S01]  /*61c0*/  R2UR UR26, R51 ;  /* 0x00000000331a72ca */ /* 0x000fe200000e0000 */
[----:B------:R-:W-:Y:S01]  /*61d0*/  @!UP0 UIADD3 UR16, UPT, UPT, UR31, 0x3200, URZ ;  /* 0x000032001f108890 */ /* 0x000fe2000fffe0ff */
[----:B------:R-:W-:Y:S01]  /*61e0*/  R2UR UR24, R52 ;  /* 0x00000000341872ca */ /* 0x000fe200000e0000 */
[----:B------:R-:W-:Y:S01]  /*61f0*/  @!UP0 UIADD3 UR17, UPT, UPT, UR31, 0xe8, URZ ;  /* 0x000000e81f118890 */ /* 0x000fe2000fffe0ff */
[----:B------:R-:W-:Y:S01]  /*6200*/  LOP3.LUT P0, RZ, R6, 0x1, RZ, 0xc0, !PT ;  /* 0x0000000106ff7812 */ /* 0x000fe2000780c0ff */
[----:B------:R-:W-:Y:S01]  /*6210*/  IMAD.U32 R12, RZ, RZ, UR5 ;  /* 0x00000005ff0c7e24 */ /* 0x000fe2000f8e00ff */
[----:B------:R-:W-:Y:S01]  /*6220*/  @!UP0 UIADD3 UR10, UPT, UPT, UR42, 0x70, URZ ;  /* 0x000000702a0a8890 */ /* 0x000fe2000fffe0ff */
[----:B------:R-:W-:Y:S01]  /*6230*/  LOP3.LUT R10, R10, 0x1, RZ, 0x3c, !PT ;  /* 0x000000010a0a7812 */ /* 0x000fe200078e3cff */
[----:B------:R-:W-:Y:S01]  /*6240*/  @!UP0 UIADD3 UR8, UPT, UPT, UR31, 0x3a00, URZ ;  /* 0x00003a001f088890 */ /* 0x000fe2000fffe0ff */
[----:B------:R-:W-:Y:S01]  /*6250*/  LOP3.LUT R9, R9, 0x1, RZ, 0x3c, !PT ;  /* 0x0000000109097812 */ /* 0x000fe200078e3cff */
[----:B------:R-:W-:Y:S01]  /*6260*/  VOTEU.ALL UP0, P2 ;  /* 0x0000000000ff7886 */ /* 0x000fe20001000000 */
[----:B------:R-:W-:Y:S01]  /*6270*/  IMAD.U32 R13, RZ, RZ, UR4 ;  /* 0x00000004ff0d7e24 */ /* 0x000fe2000f8e00ff */
[----:B------:R-:W-:Y:S01]  /*6280*/  @!P2 R2UR UR4, R12 ;  /* 0x000000000c04a2ca */ /* 0x000fe200000e0000 */
[----:B------:R-:W-:Y:S01]  /*6290*/  UMOV UR12, UR44 ;  /* 0x0000002c000c7c82 */ /* 0x000fe20008000000 */
[----:B------:R-:W-:Y:S01]  /*62a0*/  UMOV UR13, UR45 ;  /* 0x0000002d000d7c82 */ /* 0x000fe20008000000 */
[----:B------:R-:W-:Y:S01]  /*62b0*/  UMOV UR9, UR17 ;  /* 0x0000001100097c82 */ /* 0x000fe20008000000 */
[----:B------:R-:W-:Y:S11]  /*62c0*/  @!P2 R2UR UR5, R13 ;  /* 0x000000000d05a2ca */ /* 0x000ff600000e0000 */
[----:B------:R-:W-:Y:S02]  /*62d0*/  @!UPT UIADD3 URZ, UPT, UPT, URZ, URZ, URZ ;  /* 0x000000fffffff290 */ /* 0x000fe4000fffe0ff */
[----:B------:R1:W-:Y:S01]  /*62e0*/  @!UP0 UTMALDG.4D [UR16], [UR4], desc[UR6] ;  /* 0x00000610040085b4 */ /* 0x0003e20008019000 */
[----:B------:R-:W-:Y:S05]  /*62f0*/  VOTEU.ALL UP0, P2 ;  /* 0x0000000000ff7886 */ /* 0x000fea0001000000 */
[----:B------:R2:W-:Y:S01]  /*6300*/  @!UP0 UTMALDG.4D [UR8], [UR4], desc[UR6] ;  /* 0x00000608040085b4 */ /* 0x0005e20008019000 */
[----:B------:R2:W-:Y:S01]  /*6310*/  @!P2 SYNCS.ARRIVE.TRANS64.RED.A0TR RZ, [UR31+0xe8], R2 ;  /* 0x0000e802ffffa9a7 */ /* 0x0005e2000830041f */
[----:B------:R-:W-:Y:S01]  /*6320*/  SYNCS.ARRIVE.TRANS64.RED.A1T0 RZ, [UR62], RZ ;  /* 0x000000ffffff79a7 */ /* 0x000fe2000810043e */
[----:B-1----:R-:W-:Y:S02]  /*6330*/  UIADD3 UR19, UPT, UPT, UR14, UR26, URZ ;  /* 0x0000001a0e137290 */ /* 0x002fe4000fffe0ff */
[----:B------:R-:W-:Y:S01]  /*6340*/  UIADD3 UR21, UPT, UPT, UR15, UR24, URZ ;  /* 0x000000180f157290 */ /* 0x000fe2000fffe0ff */
[----:B------:R-:W-:Y:S11]  /*6350*/  @P0 BRA `(.L_x_99) ;  /* 0xffffffec00340947 */ /* 0x000ff6000383ffff */
[----:B--2---:R-:W-:-:S04]  /*6360*/  SHF.L.U32 R2, R10, 0x1f, RZ ;  /* 0x0000001f0a027819 */ /* 0x004fc800000006ff */
[----:B------:R-:W1:Y:S02]  /*6370*/  SYNCS.PHASECHK.TRANS64.TRYWAIT P0, [UR31+0xf0], R2 ;  /* 0x0000f002ff0075a7 */ /* 0x000e64000800111f */
[----:B-1----:R-:W-:Y:S05]  /*6380*/  @!P0 BRA `(.L_x_100) ;  /* 0x0000004400b48947 */ /* 0x002fea0003800000 */
.L_x_207:
[----:B------:R-:W2:Y:S02]  /*6390*/  SYNCS.PHASECHK.TRANS64.TRYWAIT P0, [UR31+0xf8], R2 ;  /* 0x0000f802ff0075a7 */ /* 0x000ea4000800111f */
[----:B--2---:R-:W-:Y:S05]  /*63a0*/  @!P0 BRA `(.L_x_101) ;  /* 0x0000004400c48947 */ /* 0x004fea0003800000 */
.L_x_209:
[----:B------:R-:W2:Y:S02]  /*63b0*/  SYNCS.PHASECHK.TRANS64.TRYWAIT P0, [UR31+0x100], R2 ;  /* 0x00010002ff0075a7 */ /* 0x000ea4000800111f */
[----:B--2---:R-:W-:Y:S05]  /*63c0*/  @!P0 BRA `(.L_x_102) ;  /* 0x0000004400d48947 */ /* 0x004fea0003800000 */
.L_x_211:
[----:B-1----:R-:W-:-:S07]  /*63d0*/  MOV R0, UR31 ;  /* 0x0000001f00007c02 */ /* 0x002fce0008000f00 */
.L_x_103:
[----:B-1----:R-:W-:-:S04]  /*63e0*/  SHF.L.U32 R2, R10, 0x1f, RZ ;  /* 0x0000001f0a027819 */ /* 0x002fc800000006ff */
[----:B------:R1:W2:Y:S03]  /*63f0*/  SYNCS.PHASECHK.TRANS64.TRYWAIT P0, [R0+URZ+0x108], R2 ;  /* 0x00010802000075a7 */ /* 0x0002a600080011ff */
[----:B--2---:R-:W-:Y:S05]  /*6400*/  @!P0 NANOSLEEP.SYNCS 0x989680 ;  /* 0x009896800000895d */ /* 0x004fea0003900000 */
[----:B------:R-:W2:Y:S02]  /*6410*/  @!P0 SYNCS.PHASECHK.TRANS64 P0, [R0+URZ+0x108], R2 ;  /* 0x00010802000085a7 */ /* 0x000ea400080010ff */
[----:B--2---:R-:W-:Y:S05]  /*6420*/  @P0 EXIT ;  /* 0x000000000000094d */ /* 0x004fea0003800000 */
[----:B------:R-:W-:Y:S05]  /*6430*/  BRA `(.L_x_103) ;  /* 0xfffffffc00e87947 */ /* 0x000fea000383ffff */
.L_x_88:
[----:B------:R-:W-:-:S06]  /*6440*/  UISETP.GE.AND UP0, UPT, UR18, 0x4, UPT ;  /* 0x000000041200788c */ /* 0x000fcc000bf06270 */
[----:B------:R-:W-:-:S13]  /*6450*/  PLOP3.LUT P0, PT, PT, PT, UP0, 0x80, 0x8 ;  /* 0x000000000008781c */ /* 0x000fda0003f0f008 */
[----:B-1----:R-:W-:Y:S05]  /*6460*/  @!P0 EXIT ;  /* 0x000000000000894d */ /* 0x002fea0003800000 */
[----:B------:R-:W1:Y:S08]  /*6470*/  S2UR UR4, SR_CgaCtaId ;  /* 0x00000000000479c3 */ /* 0x000e700000008800 */
[----:B------:R-:W-:Y:S01]  /*6480*/  BAR.SYNC.DEFER_BLOCKING 0x6, 0xa0 ;  /* 0x0182800000007b1d */ /* 0x000fe20000010000 */
[C---:B------:R-:W-:Y:S01]  /*6490*/  IMAD.SHL.U32 R0, R50.reuse, 0x200000, RZ ;  /* 0x0020000032007824 */ /* 0x040fe200078e00ff */
[----:B------:R-:W-:Y:S01]  /*64a0*/  SHF.L.U32 R4, R50, 0x9, RZ ;  /* 0x0000000932047819 */ /* 0x000fe200000006ff */
[C---:B------:R-:W-:Y:S01]  /*64b0*/  IMAD.SHL.U32 R48, R59.reuse, 0x10, RZ ;  /* 0x000000103b307824 */ /* 0x040fe200078e00ff */
[----:B------:R-:W-:Y:S01]  /*64c0*/  USHF.R.S32.HI UR53, URZ, 0x1f, UR5 ;  /* 0x0000001fff357899 */ /* 0x000fe20008011405 */
[----:B------:R-:W-:Y:S01]  /*64d0*/  IMAD.U32 R23, R59, 0x10000, RZ ;  /* 0x000100003b177824 */ /* 0x000fe200078e00ff */
[----:B------:R-:W-:-:S02]  /*64e0*/  UMOV UR49, 0x400 ;  /* 0x0000040000317882 */ /* 0x000fc40000000000 */
[----:B------:R-:W2:Y:S01]  /*64f0*/  LDC.64 R42, c[0x0][0x8b0] ;  /* 0x00022c00ff2a7b82 */ /* 0x000ea20000000a00 */
[----:B------:R-:W3:Y:S01]  /*6500*/  LDCU.64 UR6, c[0x0][0x890] ;  /* 0x00011200ff0677ac */ /* 0x000ee20008000a00 */
[C---:B------:R-:W-:Y:S01]  /*6510*/  IMAD.SHL.U32 R5, R59.reuse, 0x2, RZ ;  /* 0x000000023b057824 */ /* 0x040fe200078e00ff */
[----:B------:R-:W-:Y:S01]  /*6520*/  LOP3.LUT R0, R0, 0x200000, RZ, 0xc0, !PT ;  /* 0x0020000000007812 */ /* 0x000fe200078ec0ff */
[----:B------:R-:W-:Y:S01]  /*6530*/  HFMA2 R57, -RZ, RZ, 0, 5.9604644775390625e-08 ;  /* 0x00000001ff397431 */ /* 0x000fe200000001ff */
[C---:B------:R-:W-:Y:S01]  /*6540*/  LOP3.LUT R6, R48.reuse, 0x40, RZ, 0xc0, !PT ;  /* 0x0000004030067812 */ /* 0x040fe200078ec0ff */
[----:B------:R-:W-:Y:S01]  /*6550*/  ULEA.HI UR53, UR53, UR5, URZ, 0x7 ;  /* 0x0000000535357291 */ /* 0x000fe2000f8f38ff */
[----:B------:R-:W-:Y:S01]  /*6560*/  LOP3.LUT R58, R48, 0x5b0, RZ, 0xc0, !PT ;  /* 0x000005b0303a7812 */ /* 0x000fe200078ec0ff */
[----:B------:R-:W4:Y:S01]  /*6570*/  LDC.64 R40, c[0x0][0x8a8] ;  /* 0x00022a00ff287b82 */ /* 0x000f220000000a00 */
[----:B------:R-:W-:Y:S01]  /*6580*/  LOP3.LUT R23, R0, 0x400000, R23, 0xf8, !PT ;  /* 0x0040000000177812 */ /* 0x000fe200078ef817 */
[----:B------:R-:W-:Y:S01]  /*6590*/  IMAD.MOV.U32 R22, RZ, RZ, RZ ;  /* 0x000000ffff167224 */ /* 0x000fe200078e00ff */
[----:B------:R-:W-:Y:S01]  /*65a0*/  LOP3.LUT R0, R6, 0x8, R5, 0xf8, !PT ;  /* 0x0000000806007812 */ /* 0x000fe200078ef805 */
[----:B------:R-:W-:Y:S01]  /*65b0*/  IMAD.MOV.U32 R56, RZ, RZ, RZ ;  /* 0x000000ffff387224 */ /* 0x000fe200078e00ff */
[----:B------:R-:W-:Y:S01]  /*65c0*/  LOP3.LUT R58, R58, 0x200, R4, 0xf8, !PT ;  /* 0x000002003a3a7812 */ /* 0x000fe200078ef804 */
[----:B------:R-:W2:Y:S01]  /*65d0*/  LDCU UR62, c[0x0][0x370] ;  /* 0x00006e00ff3e77ac */ /* 0x000ea20008000800 */
[----:B------:R-:W-:-:S02]  /*65e0*/  LOP3.LUT R59, R59, 0x60, RZ, 0xc0, !PT ;  /* 0x000000603b3b7812 */ /* 0x000fc400078ec0ff */
[----:B------:R-:W-:Y:S01]  /*65f0*/  LOP3.LUT R58, R58, R0, RZ, 0xfc, !PT ;  /* 0x000000003a3a7212 */ /* 0x000fe200078efcff */
[----:B-1----:R-:W-:Y:S01]  /*6600*/  ULEA UR49, UR4, UR49, 0x18 ;  /* 0x0000003104317291 */ /* 0x002fe2000f8ec0ff */
[----:B---3--:R-:W-:Y:S01]  /*6610*/  IMAD.U32 R61, RZ, RZ, UR6 ;  /* 0x00000006ff3d7e24 */ /* 0x008fe2000f8e00ff */
[----:B------:R-:W-:Y:S01]  /*6620*/  MOV R55, RZ ;  /* 0x000000ff00377202 */ /* 0x000fe20000000f00 */
[----:B------:R-:W-:Y:S01]  /*6630*/  IMAD.U32 R60, RZ, RZ, UR7 ;  /* 0x00000007ff3c7e24 */ /* 0x000fe2000f8e00ff */
[----:B------:R-:W-:Y:S01]  /*6640*/  UIADD3 UR4, UPT, UPT, UR49, 0x200, URZ ;  /* 0x0000020031047890 */ /* 0x000fe2000fffe0ff */
[----:B------:R-:W1:Y:S04]  /*6650*/  LDCU UR45, c[0x0][0xb0c] ;  /* 0x00016180ff2d77ac */ /* 0x000e680008000800 */
[----:B------:R-:W3:Y:S01]  /*6660*/  LDS R2, [UR49+0x170] ;  /* 0x00017031ff027984 */ /* 0x000ee20008000800 */
[----:B------:R-:W-:Y:S01]  /*6670*/  IMAD.U32 R54, RZ, RZ, UR4 ;  /* 0x00000004ff367e24 */ /* 0x000fe2000f8e00ff */
[----:B------:R-:W1:Y:S01]  /*6680*/  LDCU UR38, c[0x0][0xb30] ;  /* 0x00016600ff2677ac */ /* 0x000e620008000800 */
[----:B------:R-:W1:Y:S01]  /*6690*/  LDCU.64 UR60, c[0x0][0x888] ;  /* 0x00011100ff3c77ac */ /* 0x000e620008000a00 */
[----:B------:R-:W1:Y:S01]  /*66a0*/  LDCU.64 UR46, c[0x0][0xb28] ;  /* 0x00016500ff2e77ac */ /* 0x000e620008000a00 */
[----:B------:R-:W1:Y:S01]  /*66b0*/  LDCU.128 UR56, c[0x0][0xb10] ;  /* 0x00016200ff3877ac */ /* 0x000e620008000c00 */
[----:B------:R-:W1:Y:S01]  /*66c0*/  LDCU UR55, c[0x0][0x374] ;  /* 0x00006e80ff3777ac */ /* 0x000e620008000800 */
[----:B------:R-:W-:Y:S01]  /*66d0*/  USHF.R.S32.HI UR53, URZ, 0x7, UR53 ;  /* 0x00000007ff357899 */ /* 0x000fe20008011435 */
[----:B------:R-:W-:Y:S01]  /*66e0*/  UMOV UR54, URZ ;  /* 0x000000ff00367c82 */ /* 0x000fe20008000000 */
[----:B------:R-:W-:Y:S01]  /*66f0*/  UMOV UR52, URZ ;  /* 0x000000ff00347c82 */ /* 0x000fe20008000000 */
[C---:B---3--:R-:W-:Y:S01]  /*6700*/  VIADD R3, R2.reuse, 0x40 ;  /* 0x0000004002037836 */ /* 0x048fe20000000000 */
[----:B------:R-:W-:-:S04]  /*6710*/  LOP3.LUT R2, R2, 0xffff, RZ, 0xc0, !PT ;  /* 0x0000ffff02027812 */ /* 0x000fc800078ec0ff */
[----:B------:R-:W-:-:S05]  /*6720*/  LOP3.LUT R3, R3, 0xffff, RZ, 0xc0, !PT ;  /* 0x0000ffff03037812 */ /* 0x000fca00078ec0ff */
[----:B-12-4-:R3:W-:Y:S02]  /*6730*/  STL.64 [R1], R2 ;  /* 0x0000000201007387 */ /* 0x0167e40000100a00 */
.L_x_147:
[----:B---3--:R-:W-:Y:S04]  /*6740*/  SHF.L.U32 R2, R55, 0x1f, RZ ;  /* 0x0000001f37027819 */ /* 0x008fe800000006ff */
[----:B-1----:R-:W1:Y:S02]  /*6750*/  SYNCS.PHASECHK.TRANS64.TRYWAIT P0, [UR49+0x120], R2 ;  /* 0x00012002ff0075a7 */ /* 0x002e640008001131 */
[----:B-1----:R-:W-:Y:S05]  /*6760*/  @!P0 BRA `(.L_x_104) ;  /* 0x0000004400048947 */ /* 0x002fea0003800000 */
.L_x_213:
[----:B-1----:R-:W-:Y:S01]  /*6770*/  LEA R2, R22, UR48, 0x2 ;  /* 0x0000003016027c11 */ /* 0x002fe2000f8e10ff */
[----:B------:R-:W1:Y:S01]  /*6780*/  LDS.128 R44, [UR49+0x160] ;  /* 0x00016031ff2c7984 */ /* 0x000e620008000c00 */
[----:B------:R-:W-:Y:S02]  /*6790*/  UIADD3 UR4, UPT, UPT, UR49, 0x128, URZ ;  /* 0x0000012831047890 */ /* 0x000fe4000fffe0ff */
[----:B------:R-:W-:Y:S01]  /*67a0*/  UISETP.GE.AND UP1, UPT, UR39, 0x1, UPT ;  /* 0x000000012700788c */ /* 0x000fe2000bf26270 */
[----:B------:R-:W-:Y:S01]  /*67b0*/  @!PT LDS RZ, [RZ] ;  /* 0x00000000fffff984 */ /* 0x000fe20000000800 */
[----:B------:R-:W-:Y:S01]  /*67c0*/  @!PT LDS RZ, [RZ] ;  /* 0x00000000fffff984 */ /* 0x000fe20000000800 */
[----:B------:R-:W-:Y:S01]  /*67d0*/  @!PT LDS RZ, [RZ] ;  /* 0x00000000fffff984 */ /* 0x000fe20000000800 */
[----:B------:R-:W-:Y:S01]  /*67e0*/  @!PT LDS RZ, [RZ] ;  /* 0x00000000fffff984 */ /* 0x000fe20000000800 */
[----:B------:R2:W-:Y:S06]  /*67f0*/  MEMBAR.ALL.CTA ;  /* 0x0000000000007992 */ /* 0x0005ec0000008000 */
[----:B--2---:R-:W2:Y:S01]  /*6800*/  FENCE.VIEW.ASYNC.S ;  /* 0x00000000000073c6 */ /* 0x004ea20000000000 */
[----:B------:R-:W-:Y:S09]  /*6810*/  UPRMT UR4, URZ, 0x654, UR4 ;  /* 0x00000654ff047896 */ /* 0x000ff20008000004 */
[----:B--2---:R-:W-:Y:S01]  /*6820*/  SYNCS.ARRIVE.TRANS64.RED.A1T0 RZ, [UR4], RZ ;  /* 0x000000ffffff79a7 */ /* 0x004fe20008100404 */
[----:B------:R-:W5:Y:S01]  /*6830*/  LDL R2, [R2] ;  /* 0x0000000002027983 */ /* 0x000f620000100800 */
[----:B-1----:R-:W-:Y:S11]  /*6840*/  LOP3.LUT P0, RZ, R46, 0x1, RZ, 0xc0, !PT ;  /* 0x000000012eff7812 */ /* 0x002ff6000780c0ff */
[----:B------:R-:W-:Y:S02]  /*6850*/  @!UPT UIADD3 URZ, UPT, UPT, URZ, URZ, URZ ;  /* 0x000000fffffff290 */ /* 0x000fe4000fffe0ff */
[----:B------:R-:W-:Y:S01]  /*6860*/  VOTEU.ANY UP0, P0 ;  /* 0x0000000000ff7886 */ /* 0x000fe20000000100 */
[----:B------:R-:W-:Y:S11]  /*6870*/  PLOP3.LUT P0, PT, PT, PT, UP0, 0x80, 0x8 ;  /* 0x000000000008781c */ /* 0x000ff60003f0f008 */
[----:B------:R-:W-:Y:S02]  /*6880*/  @!UPT UIADD3 URZ, UPT, UPT, URZ, URZ, URZ ;  /* 0x000000fffffff290 */ /* 0x000fe4000fffe0ff */
[----:B------:R-:W-:Y:S02]  /*6890*/  @P0 MOV R3, R44 ;  /* 0x0000002c00030202 */ /* 0x000fe40000000f00 */
[----:B------:R-:W-:Y:S02]  /*68a0*/  @P0 LOP3.LUT R0, R45, 0xffff, RZ, 0xc0, !PT ;  /* 0x0000ffff2d000812 */ /* 0x000fe400078ec0ff */
[----:B------:R-:W-:Y:S02]  /*68b0*/  @P0 R2UR UR5, R3 ;  /* 0x00000000030502ca */ /* 0x000fe400000e0000 */
[----:B------:R-:W-:Y:S01]  /*68c0*/  @P0 R2UR UR4, R0 ;  /* 0x00000000000402ca */ /* 0x000fe200000e0000 */
[----:B------:R-:W-:Y:S05]  /*68d0*/  IMAD.U32 R0, RZ, RZ, UR53 ;  /* 0x00000035ff007e24 */ /* 0x000fea000f8e00ff */
[----:B------:R-:W-:Y:S05]  /*68e0*/  IABS R3, R0 ;  /* 0x0000000000037213 */ /* 0x000fea0000000000 */
[----:B------:R-:W-:Y:S02]  /*68f0*/  @UP0 UMOV UR37, UR5 ;  /* 0x0000000500250c82 */ /* 0x000fe40008000000 */
[----:B------:R-:W-:Y:S01]  /*6900*/  @UP0 UMOV UR36, UR4 ;  /* 0x0000000400240c82 */ /* 0x000fe20008000000 */
[----:B------:R-:W-:Y:S05]  /*6910*/  BRA.U !UP1, `(.L_x_105) ;  /* 0x0000000109cc7547 */ /* 0x000fea000b800000 */
[----:B------:R-:W1:Y:S01]  /*6920*/  LDCU UR9, c[0x0][0xb20] ;  /* 0x00016400ff0977ac */ /* 0x000e620008000800 */
[----:B------:R-:W-:Y:S02]  /*6930*/  UIMAD.WIDE.U32 UR4, UR55, UR59, URZ ;  /* 0x0000003b370472a5 */ /* 0x000fe4000f8e00ff */
[----:B------:R-:W-:Y:S02]  /*6940*/  UIMAD.WIDE.U32 UR6, UR62, UR56, URZ ;  /* 0x000000383e0672a5 */ /* 0x000fe4000f8e00ff */
[----:B------:R-:W-:Y:S02]  /*6950*/  UIMAD.WIDE.U32 UR10, UR36, UR59, URZ ;  /* 0x0000003b240a72a5 */ /* 0x000fe4000f8e00ff */
[----:B------:R-:W-:Y:S02]  /*6960*/  UISETP.NE.AND UP0, UPT, UR58, 0x1, UPT ;  /* 0x000000013a00788c */ /* 0x000fe4000bf05270 */
[----:B------:R-:W-:Y:S02]  /*6970*/  UISETP.NE.AND UP1, UPT, UR45, 0x1, UPT ;  /* 0x000000012d00788c */ /* 0x000fe4000bf25270 */
[----:B------:R-:W-:Y:S02]  /*6980*/  UISETP.NE.AND UP2, UPT, UR39, 0x1, UPT ;  /* 0x000000012700788c */ /* 0x000fe4000bf45270 */
[----:B------:R-:W-:Y:S01]  /*6990*/  UIMAD.WIDE.U32 UR12, UR37, UR56, URZ ;  /* 0x00000038250c72a5 */ /* 0x000fe2000f8e00ff */
[----:B------:R-:W-:Y:S01]  /*69a0*/  UMOV UR4, UR5 ;  /* 0x0000000500047c82 */ /* 0x000fe20008000000 */
[----:B------:R-:W-:Y:S01]  /*69b0*/  UMOV UR6, UR11 ;  /* 0x0000000b00067c82 */ /* 0x000fe20008000000 */
[----:B-1----:R-:W-:Y:S03]  /*69c0*/  USHF.R.U32.HI UR8, URZ, UR9, UR4 ;  /* 0x00000009ff087299 */ /* 0x002fe60008011604 */
[----:B------:R-:W-:Y:S02]  /*69d0*/  UMOV UR4, UR7 ;  /* 0x0000000700047c82 */ /* 0x000fe40008000000 */
[----:B------:R-:W-:Y:S02]  /*69e0*/  USHF.R.U32.HI UR5, URZ, UR57, UR4 ;  /* 0x00000039ff057299 */ /* 0x000fe40008011604 */
[----:B------:R-:W-:Y:S02]  /*69f0*/  USEL UR4, UR55, UR8, !UP0 ;  /* 0x0000000837047287 */ /* 0x000fe4000c000000 */
[----:B------:R-:W-:Y:S02]  /*6a00*/  USHF.R.U32.HI UR8, URZ, UR9, UR6 ;  /* 0x00000009ff087299 */ /* 0x000fe40008011606 */
[----:B------:R-:W-:Y:S02]  /*6a10*/  UIMAD.WIDE.U32 UR6, UR4, UR46, URZ ;  /* 0x0000002e040672a5 */ /* 0x000fe4000f8e00ff */
[----:B------:R-:W-:Y:S02]  /*6a20*/  USEL UR9, UR62, UR5, !UP1 ;  /* 0x000000053e097287 */ /* 0x000fe4000c800000 */
[----:B------:R-:W-:Y:S02]  /*6a30*/  USEL UR8, UR36, UR8, !UP0 ;  /* 0x0000000824087287 */ /* 0x000fe4000c000000 */
[----:B------:R-:W-:Y:S01]  /*6a40*/  UIMAD.WIDE.U32 UR10, UR9, UR46, URZ ;  /* 0x0000002e090a72a5 */ /* 0x000fe2000f8e00ff */
[----:B------:R-:W-:Y:S01]  /*6a50*/  UMOV UR6, UR7 ;  /* 0x0000000700067c82 */ /* 0x000fe20008000000 */
[----:B------:R-:W-:Y:S01]  /*6a60*/  UMOV UR5, UR13 ;  /* 0x0000000d00057c82 */ /* 0x000fe20008000000 */
[----:B------:R-:W-:Y:S02]  /*6a70*/  @UP2 USHF.R.U32.HI UR4, URZ, UR47, UR6 ;  /* 0x0000002fff042299 */ /* 0x000fe40008011606 */
[----:B------:R-:W-:Y:S02]  /*6a80*/  USHF.R.U32.HI UR5, URZ, UR57, UR5 ;  /* 0x00000039ff057299 */ /* 0x000fe40008011605 */
[----:B------:R-:W-:Y:S02]  /*6a90*/  UIMAD UR4, UR39, UR4, URZ ;  /* 0x00000004270472a4 */ /* 0x000fe4000f8e02ff */
[----:B------:R-:W-:Y:S02]  /*6aa0*/  USEL UR5, UR37, UR5, !UP1 ;  /* 0x0000000525057287 */ /* 0x000fe4000c800000 */
[----:B------:R-:W-:Y:S01]  /*6ab0*/  UISETP.GE.AND UP0, UPT, UR8, UR4, UPT ;  /* 0x000000040800728c */ /* 0x000fe2000bf06270 */
[----:B------:R-:W-:Y:S01]  /*6ac0*/  UMOV UR6, UR11 ;  /* 0x0000000b00067c82 */ /* 0x000fe20008000000 */
[----:B------:R-:W-:Y:S02]  /*6ad0*/  UIMAD.WIDE.U32 UR10, UR8, UR46, URZ ;  /* 0x0000002e080a72a5 */ /* 0x000fe4000f8e00ff */
[----:B------:R-:W-:Y:S04]  /*6ae0*/  @UP2 USHF.R.U32.HI UR9, URZ, UR47, UR6 ;  /* 0x0000002fff092299 */ /* 0x000fe80008011606 */
[----:B------:R-:W-:Y:S01]  /*6af0*/  UIMAD UR6, UR39, UR9, URZ ;  /* 0x00000009270672a4 */ /* 0x000fe2000f8e02ff */
[----:B------:R-:W-:Y:S03]  /*6b00*/  UMOV UR4, UR11 ;  /* 0x0000000b00047c82 */ /* 0x000fe60008000000 */
[----:B------:R-:W-:Y:S02]  /*6b10*/  UISETP.GE.OR UP0, UPT, UR5, UR6, UP0 ;  /* 0x000000060500728c */ /* 0x000fe40008706670 */
[----:B------:R-:W-:Y:S02]  /*6b20*/  USHF.R.U32.HI UR4, URZ, UR47, UR4 ;  /* 0x0000002fff047299 */ /* 0x000fe40008011604 */
[----:B------:R-:W-:Y:S02]  /*6b30*/  UIMAD.WIDE.U32 UR6, UR5, UR46, URZ ;  /* 0x0000002e050672a5 */ /* 0x000fe4000f8e00ff */
[----:B------:R-:W-:Y:S02]  /*6b40*/  USEL UR11, UR8, UR4, !UP2 ;  /* 0x00000004080b7287 */ /* 0x000fe4000d000000 */
[----:B------:R-:W-:Y:S02]  /*6b50*/  UIADD3 UR6, UPT, UPT, -UR5, URZ, URZ ;  /* 0x000000ff05067290 */ /* 0x000fe4000fffe1ff */
[----:B------:R-:W-:Y:S02]  /*6b60*/  UIADD3 UR10, UPT, UPT, -UR11, URZ, URZ ;  /* 0x000000ff0b0a7290 */ /* 0x000fe4000fffe1ff */
[----:B------:R-:W-:Y:S02]  /*6b70*/  UIMAD UR6, UR45, UR6, UR37 ;  /* 0x000000062d0672a4 */ /* 0x000fe4000f8e0225 */
[----:B------:R-:W-:Y:S01]  /*6b80*/  UIMAD UR10, UR39, UR10, UR8 ;  /* 0x0000000a270a72a4 */ /* 0x000fe2000f8e0208 */
[----:B------:R-:W-:Y:S01]  /*6b90*/  @!UP0 UMOV UR4, UR7 ;  /* 0x0000000700048c82 */ /* 0x000fe20008000000 */
[----:B------:R-:W-:Y:S02]  /*6ba0*/  UIADD3 UR7, UPT, UPT, -UR8, URZ, URZ ;  /* 0x000000ff08077290 */ /* 0x000fe4000fffe1ff */
[----:B------:R-:W-:Y:S04]  /*6bb0*/  @!UP0 USHF.R.U32.HI UR4, URZ, UR47, UR4 ;  /* 0x0000002fff048299 */ /* 0x000fe80008011604 */
[----:B------:R-:W-:Y:S04]  /*6bc0*/  @!UP0 USEL UR4, UR5, UR4, !UP2 ;  /* 0x0000000405048287 */ /* 0x000fe8000d000000 */
[----:B------:R-:W-:Y:S02]  /*6bd0*/  @!UP0 UIMAD UR9, UR9, UR10, UR4 ;  /* 0x0000000a090982a4 */ /* 0x000fe4000f8e0204 */
[----:B------:R-:W-:Y:S02]  /*6be0*/  @!UP0 UIADD3 UR10, UPT, UPT, UR11, -UR4, URZ ;  /* 0x800000040b0a8290 */ /* 0x000fe4000fffe0ff */
[----:B------:R-:W-:Y:S02]  /*6bf0*/  UIMAD UR4, UR58, UR7, UR36 ;  /* 0x000000073a0472a4 */ /* 0x000fe4000f8e0224 */
[----:B------:R-:W-:Y:S03]  /*6c00*/  @!UP0 UIMAD UR8, UR10, UR39, UR5 ;  /* 0x000000270a0882a4 */ /* 0x000fe6000f8e0205 */
[----:B------:R-:W-:Y:S02]  /*6c10*/  @!UP0 UMOV UR5, UR9 ;  /* 0x0000000900058c82 */ /* 0x000fe40008000000 */
[----:B------:R-:W-:Y:S02]  /*6c20*/  UIMAD UR37, UR5, UR45, UR6 ;  /* 0x0000002d052572a4 */ /* 0x000fe4000f8e0206 */
[----:B------:R-:W-:Y:S11]  /*6c30*/  UIMAD UR36, UR8, UR58, UR4 ;  /* 0x0000003a082472a4 */ /* 0x000ff6000f8e0204 */
[----:B------:R-:W-:Y:S01]  /*6c40*/  @!UPT UIADD3 URZ, UPT, UPT, URZ, URZ, URZ ;  /* 0x000000fffffff290 */ /* 0x000fe2000fffe0ff */
.L_x_105:
[----:B------:R-:W1:Y:S01]  /*6c50*/  LDCU UR11, c[0x0][0x388] ;  /* 0x00007100ff0b77ac */ /* 0x000e620008000800 */
[----:B------:R-:W-:Y:S01]  /*6c60*/  R2UR UR6, R3 ;  /* 0x00000000030672ca */ /* 0x000fe200000e0000 */
[----:B------:R-:W-:Y:S01]  /*6c70*/  BSSY.RECONVERGENT B6, `(.L_x_106) ;  /* 0x0000074000067945 */ /* 0x000fe20003800200 */
[----:B------:R-:W-:Y:S01]  /*6c80*/  IABS R0, R0 ;  /* 0x0000000000007213 */ /* 0x000fe20000000000 */
[----:B------:R-:W-:Y:S04]  /*6c90*/  USHF.L.U32 UR42, UR21, 0x6, URZ ;  /* 0x00000006152a7899 */ /* 0x000fe800080006ff */
[----:B------:R-:W-:Y:S05]  /*6ca0*/  IMAD.MOV R0, RZ, RZ, -R0 ;  /* 0x000000ffff007224 */ /* 0x000fea00078e0a00 */
[----:B------:R-:W-:Y:S01]  /*6cb0*/  R2UR UR9, R0 ;  /* 0x00000000000972ca */ /* 0x000fe200000e0000 */
[----:B------:R-:W2:Y:S10]  /*6cc0*/  I2F.RP R3, UR6 ;  /* 0x0000000600037d06 */ /* 0x000eb40008209400 */
[----:B--2---:R-:W2:Y:S01]  /*6cd0*/  MUFU.RCP R3, R3 ;  /* 0x0000000300037308 */ /* 0x004ea20000001000 */
[----:B-1----:R-:W-:Y:S05]  /*6ce0*/  IMAD.U32 R4, RZ, RZ, UR11 ;  /* 0x0000000bff047e24 */ /* 0x002fea000f8e00ff */
[----:B------:R-:W-:Y:S04]  /*6cf0*/  IABS R4, R4 ;  /* 0x0000000400047213 */ /* 0x000fe80000000000 */
[----:B------:R-:W1:Y:S01]  /*6d00*/  I2F.RP R6, R4 ;  /* 0x0000000400067306 */ /* 0x000e620000209400 */
[----:B--2---:R-:W-:Y:S09]  /*6d10*/  VIADD R3, R3, 0xffffffe ;  /* 0x0ffffffe03037836 */ /* 0x004ff20000000000 */
[----:B------:R-:W2:Y:S10]  /*6d20*/  F2I.FTZ.U32.TRUNC.NTZ R3, R3 ;  /* 0x0000000300037305 */ /* 0x000eb4000021f000 */
[----:B-1----:R-:W1:Y:S01]  /*6d30*/  MUFU.RCP R6, R6 ;  /* 0x0000000600067308 */ /* 0x002e620000001000 */
[----:B--2---:R-:W-:Y:S01]  /*6d40*/  R2UR UR5, R3 ;  /* 0x00000000030572ca */ /* 0x004fe200000e0000 */
[----:B------:R-:W-:Y:S05]  /*6d50*/  IMAD.U32 R3, RZ, RZ, UR19 ;  /* 0x00000013ff037e24 */ /* 0x000fea000f8e00ff */
[----:B------:R-:W-:Y:S04]  /*6d60*/  IABS R3, R3 ;  /* 0x0000000300037213 */ /* 0x000fe80000000000 */
[----:B------:R-:W-:Y:S01]  /*6d70*/  R2UR UR8, R3 ;  /* 0x00000000030872ca */ /* 0x000fe200000e0000 */
[----:B-1----:R-:W-:Y:S02]  /*6d80*/  VIADD R6, R6, 0xffffffe ;  /* 0x0ffffffe06067836 */ /* 0x002fe40000000000 */
[----:B------:R-:W-:Y:S02]  /*6d90*/  UIADD3 UR4, UPT, UPT, URZ, -UR5, URZ ;  /* 0x80000005ff047290 */ /* 0x000fe4000fffe0ff */
[----:B------:R-:W1:Y:S02]  /*6da0*/  F2I.FTZ.U32.TRUNC.NTZ R7, R6 ;  /* 0x0000000600077305 */ /* 0x000e64000021f000 */
[----:B------:R-:W-:Y:S03]  /*6db0*/  UIMAD UR7, UR4, UR6, URZ ;  /* 0x00000006040772a4 */ /* 0x000fe6000f8e02ff */
[----:B------:R-:W-:Y:S02]  /*6dc0*/  UMOV UR4, URZ ;  /* 0x000000ff00047c82 */ /* 0x000fe40008000000 */
[----:B------:R-:W-:Y:S07]  /*6dd0*/  UIMAD.WIDE.U32 UR4, UR5, UR7, UR4 ;  /* 0x00000007050472a5 */ /* 0x000fee000f8e0004 */
[----:B------:R-:W-:Y:S01]  /*6de0*/  UMOV UR4, UR5 ;  /* 0x0000000500047c82 */ /* 0x000fe20008000000 */
[--C-:B-1----:R-:W-:Y:S01]  /*6df0*/  IMAD.MOV R3, RZ, RZ, -R7.reuse ;  /* 0x000000ffff037224 */ /* 0x102fe200078e0a07 */
[----:B------:R-:W-:Y:S01]  /*6e00*/  UIMAD.WIDE.U32 UR4, UR4, UR8, URZ ;  /* 0x00000008040472a5 */ /* 0x000fe2000f8e00ff */
[----:B------:R-:W-:Y:S02]  /*6e10*/  IMAD.MOV.U32 R6, RZ, RZ, RZ ;  /* 0x000000ffff067224 */ /* 0x000fe400078e00ff */
[----:B------:R-:W-:Y:S04]  /*6e20*/  IMAD R3, R3, R4, RZ ;  /* 0x0000000403037224 */ /* 0x000fe800078e02ff */
[----:B------:R-:W-:Y:S01]  /*6e30*/  UMOV UR43, UR5 ;  /* 0x00000005002b7c82 */ /* 0x000fe20008000000 */
[----:B------:R-:W-:Y:S01]  /*6e40*/  IMAD.HI.U32 R7, R7, R3, R6 ;  /* 0x0000000307077227 */ /* 0x000fe200078e0006 */
[----:B------:R-:W-:Y:S04]  /*6e50*/  UIMAD UR4, UR43, UR9, UR8 ;  /* 0x000000092b0472a4 */ /* 0x000fe8000f8e0208 */
[----:B------:R-:W-:Y:S11]  /*6e60*/  UISETP.GT.U32.AND UP0, UPT, UR6, UR4, UPT ;  /* 0x000000040600728c */ /* 0x000ff6000bf04070 */
[----:B------:R-:W-:Y:S02]  /*6e70*/  @!UP0 UIADD3 UR4, UPT, UPT, UR4, -UR6, URZ ;  /* 0x8000000604048290 */ /* 0x000fe4000fffe0ff */
[----:B------:R-:W-:Y:S02]  /*6e80*/  @!UP0 UIADD3 UR43, UPT, UPT, UR43, 0x1, URZ ;  /* 0x000000012b2b8890 */ /* 0x000fe4000fffe0ff */
[----:B------:R-:W-:Y:S02]  /*6e90*/  UISETP.GE.U32.AND UP2, UPT, UR4, UR6, UPT ;  /* 0x000000060400728c */ /* 0x000fe4000bf46070 */
[----:B------:R-:W-:Y:S02]  /*6ea0*/  ULOP3.LUT UR4, UR19, UR53, URZ, 0x3c, !UPT ;  /* 0x0000003513047292 */ /* 0x000fe4000f8e3cff */
[----:B------:R-:W-:Y:S02]  /*6eb0*/  UISETP.NE.AND UP0, UPT, UR53, URZ, UPT ;  /* 0x000000ff3500728c */ /* 0x000fe4000bf05270 */
[----:B------:R-:W-:Y:S05]  /*6ec0*/  UISETP.GE.AND UP1, UPT, UR4, URZ, UPT ;  /* 0x000000ff0400728c */ /* 0x000fea000bf26270 */
[----:B------:R-:W-:Y:S06]  /*6ed0*/  @UP2 UIADD3 UR43, UPT, UPT, UR43, 0x1, URZ ;  /* 0x000000012b2b2890 */ /* 0x000fec000fffe0ff */
[----:B------:R-:W-:Y:S02]  /*6ee0*/  @!UP1 UIADD3 UR43, UPT, UPT, -UR43, URZ, URZ ;  /* 0x000000ff2b2b9290 */ /* 0x000fe4000fffe1ff */
[----:B------:R-:W-:Y:S02]  /*6ef0*/  UISETP.NE.AND UP1, UPT, UR38, 0x1, UPT ;  /* 0x000000012600788c */ /* 0x000fe4000bf25270 */
[----:B------:R-:W-:Y:S06]  /*6f00*/  @!UP0 ULOP3.LUT UR43, URZ, UR53, URZ, 0x33, !UPT ;  /* 0x00000035ff2b8292 */ /* 0x000fec000f8e33ff */
[----:B------:R-:W-:Y:S03]  /*6f10*/  MOV R0, UR43 ;  /* 0x0000002b00007c02 */ /* 0x000fe60008000f00 */
[----:B------:R-:W1:Y:S01]  /*6f20*/  @!UP1 LDCU.128 UR12, c[0x0][0xb10] ;  /* 0x00016200ff0c97ac */ /* 0x000e620008000c00 */
[----:B------:R-:W-:Y:S05]  /*6f30*/  IABS R0, R0 ;  /* 0x0000000000007213 */ /* 0x000fea0000000000 */
[----:B------:R-:W-:Y:S01]  /*6f40*/  IMAD.HI.U32 R7, R7, R0, RZ ;  /* 0x0000000007077227 */ /* 0x000fe200078e00ff */
[----:B------:R-:W2:Y:S03]  /*6f50*/  @!UP1 LDCU UR10, c[0x0][0xb20] ;  /* 0x00016400ff0a97ac */ /* 0x000ea60008000800 */
[----:B------:R-:W-:Y:S01]  /*6f60*/  IMAD.MOV R3, RZ, RZ, -R7 ;  /* 0x000000ffff037224 */ /* 0x000fe200078e0a07 */
[----:B------:R-:W3:Y:S03]  /*6f70*/  @!UP1 LDCU UR5, c[0x0][0xb0c] ;  /* 0x00016180ff0597ac */ /* 0x000ee60008000800 */
[C---:B------:R-:W-:Y:S01]  /*6f80*/  IMAD R0, R4.reuse, R3, R0 ;  /* 0x0000000304007224 */ /* 0x040fe200078e0200 */
[----:B-1----:R-:W-:Y:S04]  /*6f90*/  UIMAD.WIDE.U32 UR6, UR36, UR15, URZ ;  /* 0x0000000f240672a5 */ /* 0x002fe8000f8e00ff */
[----:B------:R-:W-:Y:S01]  /*6fa0*/  ISETP.GT.U32.AND P1, PT, R4, R0, PT ;  /* 0x000000000400720c */ /* 0x000fe20003f24070 */
[----:B------:R-:W-:Y:S02]  /*6fb0*/  UIMAD.WIDE.U32 UR8, UR37, UR12, URZ ;  /* 0x0000000c250872a5 */ /* 0x000fe4000f8e00ff */
[----:B------:R-:W-:Y:S02]  /*6fc0*/  @!UP1 UISETP.NE.AND UP0, UPT, UR14, 0x1, UPT ;  /* 0x000000010e00988c */ /* 0x000fe4000bf05270 */
[----:B------:R-:W-:Y:S01]  /*6fd0*/  ULOP3.LUT UR8, UR43, UR11, URZ, 0x3c, !UPT ;  /* 0x0000000b2b087292 */ /* 0x000fe2000f8e3cff */
[----:B------:R-:W-:Y:S02]  /*6fe0*/  @!UP1 UMOV UR6, UR7 ;  /* 0x0000000700069c82 */ /* 0x000fe40008000000 */
[----:B------:R-:W-:Y:S01]  /*6ff0*/  @!UP1 UMOV UR4, UR9 ;  /* 0x0000000900049c82 */ /* 0x000fe20008000000 */
[----:B--2---:R-:W-:Y:S02]  /*7000*/  @!UP1 USHF.R.U32.HI UR6, URZ, UR10, UR6 ;  /* 0x0000000aff069299 */ /* 0x004fe40008011606 */
[----:B---3--:R-:W-:Y:S02]  /*7010*/  @!UP1 UISETP.NE.AND UP2, UPT, UR5, 0x1, UPT ;  /* 0x000000010500988c */ /* 0x008fe4000bf45270 */
[----:B------:R-:W-:Y:S01]  /*7020*/  @!UP1 USHF.R.U32.HI UR4, URZ, UR13, UR4 ;  /* 0x0000000dff049299 */ /* 0x000fe20008011604 */
[----:B------:R-:W-:Y:S01]  /*7030*/  @!P1 IMAD.IADD R0, R0, 0x1, -R4 ;  /* 0x0000000100009824 */ /* 0x000fe200078e0a04 */
[----:B------:R-:W-:Y:S01]  /*7040*/  @!UP1 USEL UR6, UR36, UR6, !UP0 ;  /* 0x0000000624069287 */ /* 0x000fe2000c000000 */
[----:B------:R-:W-:Y:S01]  /*7050*/  @!P1 IADD3 R7, PT, PT, R7, 0x1, RZ ;  /* 0x0000000107079810 */ /* 0x000fe20007ffe0ff */
[----:B------:R-:W-:Y:S02]  /*7060*/  @!UP1 USEL UR7, UR37, UR4, !UP2 ;  /* 0x0000000425079287 */ /* 0x000fe4000d000000 */
[----:B------:R-:W-:Y:S01]  /*7070*/  UISETP.GE.AND UP0, UPT, UR8, URZ, UPT ;  /* 0x000000ff0800728c */ /* 0x000fe2000bf06270 */
[----:B------:R-:W-:Y:S01]  /*7080*/  ISETP.GE.U32.AND P2, PT, R0, R4, PT ;  /* 0x000000040000720c */ /* 0x000fe20003f46070 */
[----:B------:R-:W-:Y:S01]  /*7090*/  UISETP.NE.AND UP2, UPT, UR11, URZ, UPT ;  /* 0x000000ff0b00728c */ /* 0x000fe2000bf45270 */
[----:B------:R-:W-:Y:S01]  /*70a0*/  @P0 SHF.R.U32.HI R0, RZ, 0x10, R45 ;  /* 0x00000010ff000819 */ /* 0x000fe2000001162d */
[----:B------:R-:W-:Y:S02]  /*70b0*/  @!UP1 UIADD3 UR4, UPT, UPT, -UR7, UR6, URZ ;  /* 0x0000000607049290 */ /* 0x000fe4000fffe1ff */
[----:B------:R-:W-:Y:S01]  /*70c0*/  @!UP1 UIADD3 UR6, UPT, UPT, UR7, -UR6, URZ ;  /* 0x8000000607069290 */ /* 0x000fe2000fffe0ff */
[----:B------:R-:W-:Y:S01]  /*70d0*/  @P0 R2UR UR63, R0 ;  /* 0x00000000003f02ca */ /* 0x000fe200000e0000 */
[----:B------:R-:W-:Y:S01]  /*70e0*/  @!UP1 UIMAD UR37, UR4, UR5, UR37 ;  /* 0x00000005042592a4 */ /* 0x000fe2000f8e0225 */
[----:B------:R-:W-:Y:S01]  /*70f0*/  LOP3.LUT P0, RZ, R54, 0x90, RZ, 0xc0, !PT ;  /* 0x0000009036ff7812 */ /* 0x000fe2000780c0ff */
[----:B------:R-:W-:Y:S02]  /*7100*/  UIADD3 UR4, UPT, UPT, -UR43, URZ, URZ ;  /* 0x000000ff2b047290 */ /* 0x000fe4000fffe1ff */
[----:B------:R-:W-:Y:S02]  /*7110*/  @!UP1 UIMAD UR36, UR6, UR14, UR36 ;  /* 0x0000000e062492a4 */ /* 0x000fe4000f8e0224 */
[----:B------:R-:W-:Y:S01]  /*7120*/  UIMAD UR5, UR53, UR4, UR19 ;  /* 0x00000004350572a4 */ /* 0x000fe2000f8e0213 */
[----:B------:R-:W-:Y:S03]  /*7130*/  @P2 VIADD R7, R7, 0x1 ;  /* 0x0000000107072836 */ /* 0x000fe60000000000 */
[----:B------:R-:W-:Y:S02]  /*7140*/  USHF.L.U32 UR50, UR5, 0x7, URZ ;  /* 0x0000000705327899 */ /* 0x000fe400080006ff */
[----:B------:R-:W-:Y:S11]  /*7150*/  R2UR UR44, R7 ;  /* 0x00000000072c72ca */ /* 0x000ff600000e0000 */
[----:B------:R-:W-:Y:S02]  /*7160*/  @!UPT UIADD3 URZ, UPT, UPT, URZ, URZ, URZ ;  /* 0x000000fffffff290 */ /* 0x000fe4000fffe0ff */
[----:B------:R-:W-:Y:S02]  /*7170*/  @!UP0 UIADD3 UR44, UPT, UPT, -UR44, URZ, URZ ;  /* 0x000000ff2c2c8290 */ /* 0x000fe4000fffe1ff */
[----:B------:R-:W-:Y:S04]  /*7180*/  @!UP2 ULOP3.LUT UR44, URZ, UR11, URZ, 0x33, !UPT ;  /* 0x0000000bff2ca292 */ /* 0x000fe8000f8e33ff */
[----:B------:R-:W-:Y:S04]  /*7190*/  UIADD3 UR4, UPT, UPT, -UR44, URZ, URZ ;  /* 0x000000ff2c047290 */ /* 0x000fe8000fffe1ff */
[----:B------:R-:W-:Y:S01]  /*71a0*/  UIMAD UR43, UR11, UR4, UR43 ;  /* 0x000000040b2b72a4 */ /* 0x000fe2000f8e022b */
[----:B------:R-:W-:Y:S11]  /*71b0*/  @!P0 BRA `(.L_x_107) ;  /* 0x00000000007c8947 */ /* 0x000ff60003800000 */
[----:B------:R-:W1:Y:S01]  /*71c0*/  LDCU.64 UR8, c[0x4][0x80] ;  /* 0x01001000ff0877ac */ /* 0x000e620008000a00 */
[----:B------:R-:W-:Y:S01]  /*71d0*/  MOV R16, 0x0 ;  /* 0x0000000000107802 */ /* 0x000fe20000000f00 */
[----:B------:R-:W-:Y:S02]  /*71e0*/  HFMA2 R12, -RZ, RZ, 0, 5.9604644775390625e-08 ;  /* 0x00000001ff0c7431 */ /* 0x000fe400000001ff */
[----:B------:R-:W-:Y:S01]  /*71f0*/  IMAD.MOV.U32 R8, RZ, RZ, 0x70 ;  /* 0x00000070ff087424 */ /* 0x000fe200078e00ff */
[----:B------:R2:W3:Y:S01]  /*7200*/  LDC.64 R14, c[0x4][R16] ;  /* 0x01000000100e7b82 */ /* 0x0004e20000000a00 */
[----:B------:R-:W4:Y:S01]  /*7210*/  LDCU.64 UR6, c[0x4][0x88] ;  /* 0x01001100ff0677ac */ /* 0x000f220008000a00 */
[----:B------:R-:W-:Y:S01]  /*7220*/  IMAD.MOV.U32 R13, RZ, RZ, RZ ;  /* 0x000000ffff0d7224 */ /* 0x000fe200078e00ff */
[----:B------:R-:W2:Y:S01]  /*7230*/  LDCU.64 UR4, c[0x4][0x8] ;  /* 0x01000100ff0477ac */ /* 0x000ea20008000a00 */
[----:B-1----:R-:W-:Y:S01]  /*7240*/  MOV R5, UR9 ;  /* 0x0000000900057c02 */ /* 0x002fe20008000f00 */
[----:B------:R-:W-:Y:S01]  /*7250*/  IMAD.U32 R4, RZ, RZ, UR8 ;  /* 0x00000008ff047e24 */ /* 0x000fe2000f8e00ff */
[----:B----4-:R-:W-:Y:S01]  /*7260*/  MOV R7, UR7 ;  /* 0x0000000700077c02 */ /* 0x010fe20008000f00 */
[----:B------:R-:W-:Y:S01]  /*7270*/  IMAD.U32 R6, RZ, RZ, UR6 ;  /* 0x00000006ff067e24 */ /* 0x000fe2000f8e00ff */
[----:B--2---:R-:W-:Y:S01]  /*7280*/  MOV R11, UR5 ;  /* 0x00000005000b7c02 */ /* 0x004fe20008000f00 */
[----:B------:R-:W-:Y:S02]  /*7290*/  IMAD.U32 R10, RZ, RZ, UR4 ;  /* 0x00000004ff0a7e24 */ /* 0x000fe4000f8e00ff */
[----:B------:R-:W-:Y:S07]  /*72a0*/  LEPC R20, `(.L_x_108) ;  /* 0x000000001014794e */ /* 0x000fee0000000000 */
[----:B---3-5:R-:W-:Y:S05]  /*72b0*/  CALL.ABS.NOINC R14 ;  /* 0x000000000e007343 */ /* 0x028fea0003c00000 */
.L_x_108:
[----:B------:R-:W1:Y:S01]  /*72c0*/  LDCU.64 UR8, c[0x4][0x80] ;  /* 0x01001000ff0877ac */ /* 0x000e620008000a00 */
[----:B------:R-:W2:Y:S01]  /*72d0*/  LDC.64 R16, c[0x4][R16] ;  /* 0x0100000010107b82 */ /* 0x000ea20000000a00 */
[----:B------:R-:W-:Y:S02]  /*72e0*/  HFMA2 R12, -RZ, RZ, 0, 5.9604644775390625e-08 ;  /* 0x00000001ff0c7431 */ /* 0x000fe400000001ff */
[----:B------:R-:W-:Y:S02]  /*72f0*/  IMAD.MOV.U32 R8, RZ, RZ, 0x70 ;  /* 0x00000070ff087424 */ /* 0x000fe400078e00ff */
[----:B------:R-:W-:Y:S01]  /*7300*/  IMAD.MOV.U32 R13, RZ, RZ, RZ ;  /* 0x000000ffff0d7224 */ /* 0x000fe200078e00ff */
[----:B------:R-:W3:Y:S01]  /*7310*/  LDCU.64 UR6, c[0x4][0x88] ;  /* 0x01001100ff0677ac */ /* 0x000ee20008000a00 */
[----:B------:R-:W4:Y:S01]  /*7320*/  LDCU.64 UR4, c[0x4][0x8] ;  /* 0x01000100ff0477ac */ /* 0x000f220008000a00 */
[----:B-1----:R-:W-:Y:S02]  /*7330*/  MOV R4, UR8 ;  /* 0x0000000800047c02 */ /* 0x002fe40008000f00 */
[----:B------:R-:W-:Y:S02]  /*7340*/  MOV R5, UR9 ;  /* 0x0000000900057c02 */ /* 0x000fe40008000f00 */
[----:B---3--:R-:W-:Y:S01]  /*7350*/  MOV R7, UR7 ;  /* 0x0000000700077c02 */ /* 0x008fe20008000f00 */
[----:B------:R-:W-:Y:S01]  /*7360*/  IMAD.U32 R6, RZ, RZ, UR6 ;  /* 0x00000006ff067e24 */ /* 0x000fe2000f8e00ff */
[----:B----4-:R-:W-:Y:S01]  /*7370*/  MOV R11, UR5 ;  /* 0x00000005000b7c02 */ /* 0x010fe20008000f00 */
[----:B------:R-:W-:Y:S02]  /*7380*/  IMAD.U32 R10, RZ, RZ, UR4 ;  /* 0x00000004ff0a7e24 */ /* 0x000fe4000f8e00ff */
[----:B------:R-:W-:Y:S07]  /*7390*/  LEPC R20, `(.L_x_107) ;  /* 0x000000001014794e */ /* 0x000fee0000000000 */
[----:B--2---:R-:W-:Y:S05]  /*73a0*/  CALL.ABS.NOINC R16 ;  /* 0x0000000010007343 */ /* 0x004fea0003c00000 */
.L_x_107:
[----:B------:R-:W-:Y:S05]  /*73b0*/  BSYNC.RECONVERGENT B6 ;  /* 0x0000000000067941 */ /* 0x000fea0003800200 */
.L_x_106:
[----:B------:R-:W-:Y:S02]  /*73c0*/  R2UR UR6, R53 ;  /* 0x00000000350672ca */ /* 0x000fe400000e0000 */
[----:B------:R-:W-:Y:S02]  /*73d0*/  R2UR UR5, R61 ;  /* 0x000000003d0572ca */ /* 0x000fe400000e0000 */
[----:B------:R-:W-:Y:S02]  /*73e0*/  R2UR UR4, R60 ;  /* 0x000000003c0472ca */ /* 0x000fe400000e0000 */
[----:B------:R-:W-:Y:S02]  /*73f0*/  ISETP.NE.U32.AND P3, PT, R42, RZ, PT ;  /* 0x000000ff2a00720c */ /* 0x000fe40003f65070 */
[----:B------:R-:W-:Y:S02]  /*7400*/  ISETP.NE.U32.AND P2, PT, RZ, UR60, PT ;  /* 0x0000003cff007c0c */ /* 0x000fe4000bf45070 */
[----:B------:R-:W-:Y:S02]  /*7410*/  ISETP.NE.AND.EX P3, PT, R43, RZ, PT, P3 ;  /* 0x000000ff2b00720c */ /* 0x000fe40003f65330 */
[----:B------:R-:W-:Y:S01]  /*7420*/  ISETP.NE.AND.EX P2, PT, RZ, UR61, PT, P2 ;  /* 0x0000003dff007c0c */ /* 0x000fe2000bf45320 */
[----:B------:R-:W-:Y:S02]  /*7430*/  UISETP.NE.AND UP2, UPT, UR6, URZ, UPT ;  /* 0x000000ff0600728c */ /* 0x000fe4000bf45270 */
[----:B------:R-:W-:Y:S04]  /*7440*/  UISETP.NE.U32.AND UP0, UPT, UR5, URZ, UPT ;  /* 0x000000ff0500728c */ /* 0x000fe8000bf05070 */
[----:B------:R-:W-:Y:S01]  /*7450*/  UISETP.NE.AND.EX UP1, UPT, UR4, URZ, UPT, UP0 ;  /* 0x000000ff0400728c */ /* 0x000fe2000bf25300 */
[----:B------:R-:W-:Y:S01]  /*7460*/  PLOP3.LUT P4, PT, PT, PT, UP2, 0x80, 0x8 ;  /* 0x000000000008781c */ /* 0x000fe20003f8f028 */
[----:B------:R-:W-:Y:S03]  /*7470*/  UPLOP3.LUT UP0, UPT, UPT, UPT, UPT, 0x40, 0x4 ;  /* 0x000000000004789c */ /* 0x000fe60003f0e870 */
[----:B------:R-:W-:Y:S01]  /*7480*/  P2R R65, PR, RZ, 0x10 ;  /* 0x00000010ff417803 */ /* 0x000fe20000000000 */
[----:B------:R-:W-:Y:S06]  /*7490*/  @UP2 UPLOP3.LUT UP0, UPT, UPT, UPT, UP1, 0x80, 0x8 ;  /* 0x000000000008289c */ /* 0x000fec0003f0f010 */
[----:B------:R-:W-:Y:S01]  /*74a0*/  PLOP3.LUT P0, PT, PT, PT, UP0, 0x80, 0x8 ;  /* 0x000000000008781c */ /* 0x000fe20003f0f008 */
[----:B------:R-:W-:Y:S01]  /*74b0*/  @!UPT UIADD3 URZ, UPT, UPT, URZ, URZ, URZ ;  /* 0x000000fffffff290 */ /* 0x000fe2000fffe0ff */
[----:B------:R-:W-:Y:S11]  /*74c0*/  BRA.U !UP1, `(.L_x_109) ;  /* 0x0000000109407547 */ /* 0x000ff6000b800000 */
[----:B------:R-:W-:Y:S01]  /*74d0*/  UISETP.NE.U32.AND UP0, UPT, UR60, URZ, UPT ;  /* 0x000000ff3c00728c */ /* 0x000fe2000bf05070 */
[----:B------:R-:W-:Y:S01]  /*74e0*/  R2UR UR6, R61 ;  /* 0x000000003d0672ca */ /* 0x000fe200000e0000 */
[----:B------:R-:W1:Y:S01]  /*74f0*/  LDCU.64 UR8, c[0x0][0x358] ;  /* 0x00006b00ff0877ac */ /* 0x000e620008000a00 */
[----:B------:R-:W-:Y:S02]  /*7500*/  HFMA2 R49, -RZ, RZ, 0, 5.9604644775390625e-08 ;  /* 0x00000001ff317431 */ /* 0x000fe400000001ff */
[----:B------:R-:W-:Y:S01]  /*7510*/  IMAD.MOV.U32 R0, RZ, RZ, 0x1 ;  /* 0x00000001ff007424 */ /* 0x000fe200078e00ff */
[----:B------:R-:W-:Y:S06]  /*7520*/  UISETP.NE.AND.EX UP0, UPT, UR61, URZ, UPT, UP0 ;  /* 0x000000ff3d00728c */ /* 0x000fec000bf05300 */
[----:B------:R-:W-:Y:S05]  /*7530*/  PLOP3.LUT P1, PT, PT, PT, UP0, 0x80, 0x8 ;  /* 0x000000000008781c */ /* 0x000fea0003f2f008 */
[----:B------:R-:W2:Y:S01]  /*7540*/  @UP0 LDCU.64 UR4, c[0x0][0x888] ;  /* 0x00011100ff0407ac */ /* 0x000ea20008000a00 */
[----:B------:R-:W-:Y:S07]  /*7550*/  @UP0 UIMAD UR6, UR51, UR6, URZ ;  /* 0x00000006330602a4 */ /* 0x000fee000f8e02ff */
[----:B------:R-:W-:Y:S01]  /*7560*/  @!P1 PRMT R49, R0, 0x7610, R49 ;  /* 0x0000761000319816 */ /* 0x000fe20000000031 */
[----:B--2---:R-:W-:Y:S06]  /*7570*/  @UP0 UIMAD.WIDE UR4, UR6, 0x4, UR4 ;  /* 0x00000004060408a5 */ /* 0x004fec000f8e0204 */
[----:B-----5:R-:W-:Y:S02]  /*7580*/  IMAD.U32 R26, RZ, RZ, UR4 ;  /* 0x00000004ff1a7e24 */ /* 0x020fe4000f8e00ff */
[----:B------:R-:W-:Y:S03]  /*7590*/  IMAD.U32 R27, RZ, RZ, UR5 ;  /* 0x00000005ff1b7e24 */ /* 0x000fe6000f8e00ff */
[----:B------:R-:W2:Y:S02]  /*75a0*/  @!UP0 LDCU UR4, c[0x0][0x880] ;  /* 0x00011000ff0487ac */ /* 0x000ea40008000800 */
[----:B-1----:R1:W5:Y:S02]  /*75b0*/  @P1 LDG.E R26, desc[UR8][R26.64] ;  /* 0x000000081a1a1981 */ /* 0x002364000c1e1900 */
[----:B-12---:R-:W-:Y:S02]  /*75c0*/  @!P1 MOV R26, UR4 ;  /* 0x00000004001a9c02 */ /* 0x006fe40008000f00 */
.L_x_109:
[----:B------:R-:W-:Y:S05]  /*75d0*/  @!P3 BRA `(.L_x_110) ;  /* 0x000000000024b947 */ /* 0x000fea0003800000 */
[----:B------:R-:W-:Y:S01]  /*75e0*/  ISETP.NE.U32.AND P1, PT, R40, RZ, PT ;  /* 0x000000ff2800720c */ /* 0x000fe20003f25070 */
[----:B------:R-:W1:Y:S03]  /*75f0*/  LDCU.64 UR4, c[0x0][0x358] ;  /* 0x00006b00ff0477ac */ /* 0x000e660008000a00 */
[----:B------:R-:W-:Y:S11]  /*7600*/  ISETP.NE.AND.EX P1, PT, R41, RZ, PT, P1 ;  /* 0x000000ff2900720c */ /* 0x000ff60003f25310 */
[----:B------:R-:W-:Y:S02]  /*7610*/  @!UPT UIADD3 URZ, UPT, UPT, URZ, URZ, URZ ;  /* 0x000000fffffff290 */ /* 0x000fe4000fffe0ff */
[----:B------:R-:W2:Y:S01]  /*7620*/  @P1 LDC.64 R4, c[0x0][0x8a8] ;  /* 0x00022a00ff041b82 */ /* 0x000ea20000000a00 */
[----:B------:R-:W-:Y:S04]  /*7630*/  @P1 IMAD R0, R42, UR51, RZ ;  /* 0x000000332a001c24 */ /* 0x000fe8000f8e02ff */
[----:B--2---:R-:W-:Y:S05]  /*7640*/  @P1 IMAD.WIDE R4, R0, 0x4, R4 ;  /* 0x0000000400041825 */ /* 0x004fea00078e0204 */
[----:B-1---5:R1:W5:Y:S02]  /*7650*/  @P1 LDG.E R24, desc[UR4][R4.64] ;  /* 0x0000000404181981 */ /* 0x022364000c1e1900 */
[----:B-1----:R-:W2:Y:S02]  /*7660*/  @!P1 LDC R24, c[0x0][0x8a0] ;  /* 0x00022800ff189b82 */ /* 0x002ea40000000800 */
.L_x_110:
[----:B-----5:R-:W-:Y:S01]  /*7670*/  FSETP.NEU.AND P1, PT, R26, RZ, PT ;  /* 0x000000ff1a00720b */ /* 0x020fe20003f2d000 */
[----:B------:R-:W-:Y:S01]  /*7680*/  IMAD.SHL.U32 R66, R58, 0x2, RZ ;  /* 0x000000023a427824 */ /* 0x000fe200078e00ff */
[----:B------:R-:W-:Y:S01]  /*7690*/  SEL R3, RZ, 0xffffffff, P2 ;  /* 0xffffffffff037807 */ /* 0x000fe20001000000 */
[----:B------:R-:W-:Y:S01]  /*76a0*/  BSSY B1, `(.L_x_111) ;  /* 0x0000030000017945 */ /* 0x000fe20003800000 */
[----:B------:R-:W-:Y:S01]  /*76b0*/  @P4 LOP3.LUT P2, RZ, R49, 0xff, RZ, 0xc0, !PT ;  /* 0x000000ff31ff4812 */ /* 0x000fe2000784c0ff */
[----:B------:R-:W-:Y:S01]  /*76c0*/  IMAD.MOV.U32 R68, RZ, RZ, 0x1 ;  /* 0x00000001ff447424 */ /* 0x000fe200078e00ff */
[----:B------:R-:W-:Y:S01]  /*76d0*/  @P4 SEL R64, RZ, 0xffffffff, P1 ;  /* 0xffffffffff404807 */ /* 0x000fe20000800000 */
[----:B------:R-:W-:Y:S01]  /*76e0*/  IMAD.IADD R25, R23, 0x1, R2 ;  /* 0x0000000117197824 */ /* 0x000fe200078e0202 */
[----:B------:R-:W-:Y:S01]  /*76f0*/  LOP3.LUT R57, R57, 0x1, RZ, 0x3c, !PT ;  /* 0x0000000139397812 */ /* 0x000fe200078e3cff */
[----:B------:R-:W-:Y:S01]  /*7700*/  IMAD.MOV.U32 R27, RZ, RZ, RZ ;  /* 0x000000ffff1b7224 */ /* 0x000fe200078e00ff */
[----:B------:R-:W-:Y:S02]  /*7710*/  @P0 SEL R64, R3, R64, !P2 ;  /* 0x0000004003400207 */ /* 0x000fe40005000000 */
[----:B------:R-:W-:Y:S02]  /*7720*/  CS2R R38, SRZ ;  /* 0x0000000000267805 */ /* 0x000fe4000001ff00 */
[----:B------:R-:W-:Y:S02]  /*7730*/  LEA R62, R22, UR49, 0x3 ;  /* 0x00000031163e7c11 */ /* 0x000fe4000f8e18ff */
[----:B------:R-:W-:Y:S02]  /*7740*/  CS2R R36, SRZ ;  /* 0x0000000000247805 */ /* 0x000fe4000001ff00 */
[----:B------:R-:W-:Y:S02]  /*7750*/  @P4 LOP3.LUT R64, R64, 0x1, RZ, 0xc0, !PT ;  /* 0x0000000140404812 */ /* 0x000fe400078ec0ff */
[----:B------:R-:W-:Y:S02]  /*7760*/  CS2R R30, SRZ ;  /* 0x00000000001e7805 */ /* 0x000fe4000001ff00 */
[----:B------:R-:W-:Y:S02]  /*7770*/  PLOP3.LUT P0, PT, PT, PT, UP1, 0x80, 0x8 ;  /* 0x000000000008781c */ /* 0x000fe40003f0f018 */
[----:B------:R-:W-:Y:S02]  /*7780*/  CS2R R28, SRZ ;  /* 0x00000000001c7805 */ /* 0x000fe4000001ff00 */
[----:B------:R-:W-:Y:S01]  /*7790*/  ISETP.NE.U32.OR P5, PT, R64, 0x1, !P4 ;  /* 0x000000014000780c */ /* 0x000fe200067a5470 */
[----:B------:R-:W-:Y:S01]  /*77a0*/  VIADD R67, R66, UR49 ;  /* 0x0000003142437c36 */ /* 0x000fe20008000000 */
[----:B------:R-:W-:Y:S02]  /*77b0*/  LOP3.LUT P2, R63, R49, 0xff, RZ, 0xc0, !PT ;  /* 0x000000ff313f7812 */ /* 0x000fe4000784c0ff */
[----:B------:R-:W-:Y:S05]  /*77c0*/  SEL R69, RZ, 0xffffffff, P1 ;  /* 0xffffffffff457807 */ /* 0x000fea0000800000 */
[----:B------:R-:W-:Y:S04]  /*77d0*/  @P0 SEL R69, R3, R69, !P2 ;  /* 0x0000004503450207 */ /* 0x000fe80005000000 */
[----:B------:R-:W-:Y:S02]  /*77e0*/  @P5 SHF.L.U32 R0, R57, 0x1f, RZ ;  /* 0x0000001f39005819 */ /* 0x000fe400000006ff */
[----:B------:R-:W-:Y:S02]  /*77f0*/  LOP3.LUT R69, R69, 0x1, RZ, 0xc0, !PT ;  /* 0x0000000145457812 */ /* 0x000fe400078ec0ff */
[----:B------:R1:W3:Y:S02]  /*7800*/  @P5 SYNCS.PHASECHK.TRANS64.TRYWAIT P4, [UR49+0xd0], R0 ;  /* 0x0000d000ff0055a7 */ /* 0x0002e40008081131 */
[----:B-1----:R-:W-:Y:S04]  /*7810*/  SHF.L.U32 R0, R56, 0x1f, RZ ;  /* 0x0000001f38007819 */ /* 0x002fe800000006ff */
[----:B------:R1:W4:Y:S01]  /*7820*/  SYNCS.PHASECHK.TRANS64.TRYWAIT P3, [R62+URZ+0x130], R0 ;  /* 0x000130003e0075a7 */ /* 0x00032200080611ff */
[----:B---3--:R-:W-:Y:S01]  /*7830*/  @P5 SEL R68, RZ, 0x1, !P4 ;  /* 0x00000001ff445807 */ /* 0x008fe20006000000 */
[----:B-1----:R-:W-:Y:S06]  /*7840*/  @!P5 BRA `(.L_x_112) ;  /* 0x000000000054d947 */ /* 0x002fec0003800000 */
[----:B------:R-:W-:Y:S01]  /*7850*/  ISETP.NE.U32.AND P0, PT, R69, 0x1, PT ;  /* 0x000000014500780c */ /* 0x000fe20003f05070 */
[C---:B------:R-:W-:Y:S01]  /*7860*/  VIADD R2, R67.reuse, 0x200 ;  /* 0x0000020043027836 */ /* 0x040fe20000000000 */
[----:B------:R-:W-:Y:S01]  /*7870*/  LOP3.LUT P1, RZ, R48, 0x40, RZ, 0xc0, !PT ;  /* 0x0000004030ff7812 */ /* 0x000fe2000782c0ff */
[----:B------:R-:W-:Y:S01]  /*7880*/  BSSY B0, `(.L_x_113) ;  /* 0x000000e000007945 */ /* 0x000fe20003800000 */
[----:B------:R-:W-:Y:S01]  /*7890*/  PLOP3.LUT P2, PT, PT, PT, PT, 0x8, 0x80 ;  /* 0x000000000080781c */ /* 0x000fe20003f4e170 */
[----:B------:R-:W-:Y:S01]  /*78a0*/  IMAD.MOV.U32 R39, RZ, RZ, RZ ;  /* 0x000000ffff277224 */ /* 0x000fe200078e00ff */
[----:B------:R-:W-:Y:S02]  /*78b0*/  CS2R R36, SRZ ;  /* 0x0000000000247805 */ /* 0x000fe4000001ff00 */
[----:B------:R-:W-:Y:S02]  /*78c0*/  CS2R R30, SRZ ;  /* 0x00000000001e7805 */ /* 0x000fe4000001ff00 */
[----:B------:R-:W-:Y:S03]  /*78d0*/  CS2R R28, SRZ ;  /* 0x00000000001c7805 */ /* 0x000fe6000001ff00 */
[----:B------:R-:W-:Y:S01]  /*78e0*/  @P0 PLOP3.LUT P2, PT, P1, PT, PT, 0x80, 0x8 ;  /* 0x000000000008081c */ /* 0x000fe20000f4f070 */
[----:B------:R-:W-:Y:S01]  /*78f0*/  @P0 VIADD R4, R67, 0x210 ;  /* 0x0000021043040836 */ /* 0x000fe20000000000 */
[----:B------:R-:W-:Y:S11]  /*7900*/  ISETP.NE.AND P1, PT, R68, RZ, PT ;  /* 0x000000ff4400720c */ /* 0x000ff60003f25270 */
[----:B------:R-:W-:Y:S02]  /*7910*/  @P2 VIADD R4, R2, 0xfffffff0 ;  /* 0xfffffff002042836 */ /* 0x000fe40000000000 */
[----:B------:R-:W-:Y:S05]  /*7920*/  @P1 BRA `(.L_x_114) ;  /* 0x00000000000c1947 */ /* 0x000fea0003800000 */
[----:B------:R-:W-:Y:S04]  /*7930*/  SHF.L.U32 R3, R57, 0x1f, RZ ;  /* 0x0000001f39037819 */ /* 0x000fe800000006ff */
[----:B------:R-:W1:Y:S02]  /*7940*/  SYNCS.PHASECHK.TRANS64.TRYWAIT P1, [UR49+0xd0], R3 ;  /* 0x0000d003ff0075a7 */ /* 0x000e640008021131 */
[----:B-1----:R-:W-:Y:S05]  /*7950*/  @!P1 BRA `(.L_x_115) ;  /* 0x0000003000a09947 */ /* 0x002fea0003800000 */
.L_x_114:
[----:B------:R-:W-:Y:S05]  /*7960*/  BSYNC B0 ;  /* 0x0000000000007941 */ /* 0x000fea0003800000 */
.L_x_113:
[----:B------:R3:W1:Y:S01]  /*7970*/  @P0 LDS.128 R36, [R4] ;  /* 0x0000000004240984 */ /* 0x0006620000000c00 */
[----:B------:R-:W-:Y:S03]  /*7980*/  HFMA2 R27, -RZ, RZ, 0, 5.9604644775390625e-08 ;  /* 0x00000001ff1b7431 */ /* 0x000fe600000001ff */
[----:B------:R3:W1:Y:S02]  /*7990*/  @P0 LDS.128 R28, [R66+UR49+0x200] ;  /* 0x00020031421c0984 */ /* 0x0006640008000c00 */
.L_x_112:
[----:B------:R-:W-:Y:S05]  /*79a0*/  BSYNC B1 ;  /* 0x0000000000017941 */ /* 0x000fea0003800000 */
.L_x_111:
[----:B-1----:R-:W-:Y:S04]  /*79b0*/  SHF.R.U32.HI R2, RZ, 0x15, R25 ;  /* 0x00000015ff027819 */ /* 0x002fe80000011619 */
[----:B------:R-:W-:Y:S01]  /*79c0*/  LOP3.LUT P0, RZ, R2, 0x3, R50, 0x48, !PT ;  /* 0x0000000302ff7812 */ /* 0x000fe20007804832 */
[----:B------:R-:W-:Y:S01]  /*79d0*/  @!UPT UIADD3 URZ, UPT, UPT, URZ, URZ, URZ ;  /* 0x000000fffffff290 */ /* 0x000fe2000fffe0ff */
[----:B----4-:R-:W-:Y:S11]  /*79e0*/  @P3 BRA `(.L_x_116) ;  /* 0x0000000000083947 */ /* 0x010ff60003800000 */
[----:B------:R-:W1:Y:S02]  /*79f0*/  SYNCS.PHASECHK.TRANS64.TRYWAIT P1, [R62+URZ+0x130], R0 ;  /* 0x000130003e0075a7 */ /* 0x000e6400080211ff */
[----:B-1----:R-:W-:Y:S05]  /*7a00*/  @!P1 BRA `(.L_x_117) ;  /* 0x00000030008c9947 */ /* 0x002fea0003800000 */
.L_x_116:
[----:B------:R-:W-:Y:S05]  /*7a10*/  @!P0 BRA `(.L_x_118) ;  /* 0x0000000000408947 */ /* 0x000fea0003800000 */
[----:B------:R-:W4:Y:S01]  /*7a20*/  LDCU.64 UR8, c[0x4][0x70] ;  /* 0x01000e00ff0877ac */ /* 0x000f220008000a00 */
[----:B------:R-:W-:Y:S01]  /*7a30*/  MOV R3, 0x0 ;  /* 0x0000000000037802 */ /* 0x000fe20000000f00 */
[----:B------:R-:W-:Y:S02]  /*7a40*/  HFMA2 R12, -RZ, RZ, 0, 5.9604644775390625e-08 ;  /* 0x00000001ff0c7431 */ /* 0x000fe400000001ff */
[----:B------:R-:W-:Y:S02]  /*7a50*/  IMAD.MOV.U32 R8, RZ, RZ, 0x192 ;  /* 0x00000192ff087424 */ /* 0x000fe400078e00ff */
[----:B------:R-:W-:Y:S01]  /*7a60*/  IMAD.MOV.U32 R13, RZ, RZ, RZ ;  /* 0x000000ffff0d7224 */ /* 0x000fe200078e00ff */
[----:B------:R-:W5:Y:S01]  /*7a70*/  LDCU.64 UR6, c[0x4][0x78] ;  /* 0x01000f00ff0677ac */ /* 0x000f620008000a00 */
[----:B------:R-:W1:Y:S01]  /*7a80*/  LDC.64 R2, c[0x4][R3] ;  /* 0x0100000003027b82 */ /* 0x000e620000000a00 */
[----:B------:R-:W2:Y:S01]  /*7a90*/  LDCU.64 UR4, c[0x4][0x10] ;  /* 0x01000200ff0477ac */ /* 0x000ea20008000a00 */
[----:B----4-:R-:W-:Y:S01]  /*7aa0*/  MOV R5, UR9 ;  /* 0x0000000900057c02 */ /* 0x010fe20008000f00 */
[----:B---3--:R-:W-:Y:S01]  /*7ab0*/  IMAD.U32 R4, RZ, RZ, UR8 ;  /* 0x00000008ff047e24 */ /* 0x008fe2000f8e00ff */
[----:B-----5:R-:W-:Y:S01]  /*7ac0*/  MOV R7, UR7 ;  /* 0x0000000700077c02 */ /* 0x020fe20008000f00 */
[----:B------:R-:W-:Y:S01]  /*7ad0*/  IMAD.U32 R6, RZ, RZ, UR6 ;  /* 0x00000006ff067e24 */ /* 0x000fe2000f8e00ff */
[----:B--2---:R-:W-:Y:S01]  /*7ae0*/  MOV R11, UR5 ;  /* 0x00000005000b7c02 */ /* 0x004fe20008000f00 */
[----:B------:R-:W-:Y:S02]  /*7af0*/  IMAD.U32 R10, RZ, RZ, UR4 ;  /* 0x00000004ff0a7e24 */ /* 0x000fe4000f8e00ff */
[----:B------:R-:W-:Y:S07]  /*7b00*/  LEPC R20, `(.L_x_118) ;  /* 0x000000001014794e */ /* 0x000fee0000000000 */
[----:B-1----:R-:W-:Y:S05]  /*7b10*/  CALL.ABS.NOINC R2 ;  /* 0x0000000002007343 */ /* 0x002fea0003c00000 */
.L_x_118:
[----:B------:R-:W-:Y:S01]  /*7b20*/  SHF.L.U32 R3, R28, 0x10, RZ ;  /* 0x000000101c037819 */ /* 0x000fe200000006ff */
[----:B------:R-:W-:Y:S05]  /*7b30*/  WARPSYNC.ALL ;  /* 0x0000000000007948 */ /* 0x000fea0003800000 */
[----:B------:R-:W-:Y:S01]  /*7b40*/  R2UR UR4, R25 ;  /* 0x00000000190472ca */ /* 0x000fe200000e0000 */
[----:B------:R-:W-:Y:S01]  /*7b50*/  BSSY.RECONVERGENT B0, `(.L_x_119) ;  /* 0x0000059000007945 */ /* 0x000fe20003800200 */
[C---:B------:R-:W-:Y:S02]  /*7b60*/  SHF.L.U32 R20, R29.reuse, 0x10, RZ ;  /* 0x000000101d147819 */ /* 0x040fe400000006ff */
[----:B------:R-:W-:Y:S02]  /*7b70*/  LOP3.LUT R21, R29, 0xffff0000, RZ, 0xc0, !PT ;  /* 0xffff00001d157812 */ /* 0x000fe400078ec0ff */
[----:B------:R-:W-:Y:S02]  /*7b80*/  LOP3.LUT P0, RZ, R48, 0x40, RZ, 0xc0, !PT ;  /* 0x0000004030ff7812 */ /* 0x000fe4000780c0ff */
[----:B------:R-:W-:Y:S02]  /*7b90*/  MOV R71, 0x10 ;  /* 0x0000001000477802 */ /* 0x000fe40000000f00 */
[----:B------:R-:W-:Y:S02]  /*7ba0*/  ISETP.NE.AND P1, PT, R59, RZ, PT ;  /* 0x000000ff3b00720c */ /* 0x000fe40003f25270 */
[----:B------:R-:W-:Y:S01]  /*7bb0*/  SEL R71, R71, 0xfffffff0, !P0 ;  /* 0xfffffff047477807 */ /* 0x000fe20004000000 */
[----:B---3--:R-:W1:Y:S01]  /*7bc0*/  LDTM.x16 R4, tmem[UR4] ;  /* 0x00000004000479ee */ /* 0x008e620008240000 */
[----:B------:R-:W-:Y:S02]  /*7bd0*/  ISETP.NE.AND P6, PT, R65, RZ, PT ;  /* 0x000000ff4100720c */ /* 0x000fe40003fc5270 */
[----:B------:R-:W-:Y:S02]  /*7be0*/  IADD3 R67, PT, PT, R67, R71, RZ ;  /* 0x0000004743437210 */ /* 0x000fe40007ffe0ff */
[----:B------:R-:W-:Y:S01]  /*7bf0*/  ISETP.NE.U32.OR P0, PT, R64, 0x1, !P6 ;  /* 0x000000014000780c */ /* 0x000fe20007705470 */
[----:B-12---:R-:W-:Y:S01]  /*7c00*/  FMUL R0, R24, R4 ;  /* 0x0000000418007220 */ /* 0x006fe20000400000 */
[----:B------:R-:W-:Y:S01]  /*7c10*/  LOP3.LUT R4, R28, 0xffff0000, RZ, 0xc0, !PT ;  /* 0xffff00001c047812 */ /* 0x000fe200078ec0ff */
[C---:B------:R-:W-:Y:S01]  /*7c20*/  FMUL R2, R24.reuse, R5 ;  /* 0x0000000518027220 */ /* 0x040fe20000400000 */
[----:B------:R-:W-:Y:S01]  /*7c30*/  FMUL R7, R24, R7 ;  /* 0x0000000718077220 */ /* 0x000fe20000400000 */
[----:B------:R-:W-:Y:S01]  /*7c40*/  FFMA R0, R26, R3, R0 ;  /* 0x000000031a007223 */ /* 0x000fe20000000000 */
[----:B------:R-:W-:Y:S01]  /*7c50*/  FMUL R3, R24, R6 ;  /* 0x0000000618037220 */ /* 0x000fe20000400000 */
[----:B------:R-:W-:Y:S01]  /*7c60*/  FFMA R2, R26, R4, R2 ;  /* 0x000000041a027223 */ /* 0x000fe20000000002 */
[C---:B------:R-:W-:Y:S01]  /*7c70*/  FMUL R4, R24.reuse, R8 ;  /* 0x0000000818047220 */ /* 0x040fe20000400000 */
[C---:B------:R-:W-:Y:S01]  /*7c80*/  FMUL R8, R24.reuse, R12 ;  /* 0x0000000c18087220 */ /* 0x040fe20000400000 */
[----:B------:R-:W-:Y:S01]  /*7c90*/  FMUL R12, R24, R16 ;  /* 0x00000010180c7220 */ /* 0x000fe20000400000 */
[----:B------:R-:W-:Y:S01]  /*7ca0*/  SHF.L.U32 R16, R30, 0x10, RZ ;  /* 0x000000101e107819 */ /* 0x000fe200000006ff */
[----:B------:R-:W-:Y:S01]  /*7cb0*/  FFMA R3, R26, R20, R3 ;  /* 0x000000141a037223 */ /* 0x000fe20000000003 */
[----:B------:R-:W-:Y:S01]  /*7cc0*/  F2FP.BF16.F32.PACK_AB R32, R2, R0 ;  /* 0x000000000220723e */ /* 0x000fe200000010ff */
[----:B------:R-:W-:Y:S01]  /*7cd0*/  FFMA R7, R26, R21, R7 ;  /* 0x000000151a077223 */ /* 0x000fe20000000007 */
[----:B------:R-:W-:Y:S01]  /*7ce0*/  LOP3.LUT R0, R30, 0xffff0000, RZ, 0xc0, !PT ;  /* 0xffff00001e007812 */ /* 0x000fe200078ec0ff */
[C---:B------:R-:W-:Y:S01]  /*7cf0*/  FMUL R5, R24.reuse, R9 ;  /* 0x0000000918057220 */ /* 0x040fe20000400000 */
[----:B------:R-:W-:Y:S01]  /*7d00*/  SHF.L.U32 R2, R31, 0x10, RZ ;  /* 0x000000101f027819 */ /* 0x000fe200000006ff */
[----:B------:R-:W-:Y:S01]  /*7d10*/  FMUL R6, R24, R10 ;  /* 0x0000000a18067220 */ /* 0x000fe20000400000 */
[----:B------:R-:W-:Y:S01]  /*7d20*/  F2FP.BF16.F32.PACK_AB R33, R7, R3 ;  /* 0x000000030721723e */ /* 0x000fe200000010ff */
[C---:B------:R-:W-:Y:S01]  /*7d30*/  FFMA R4, R26.reuse, R16, R4 ;  /* 0x000000101a047223 */ /* 0x040fe20000000004 */
[----:B------:R-:W-:Y:S01]  /*7d40*/  LOP3.LUT R16, R31, 0xffff0000, RZ, 0xc0, !PT ;  /* 0xffff00001f107812 */ /* 0x000fe200078ec0ff */
[----:B------:R-:W-:Y:S01]  /*7d50*/  FFMA R5, R26, R0, R5 ;  /* 0x000000001a057223 */ /* 0x000fe20000000005 */
[----:B------:R-:W-:Y:S01]  /*7d60*/  FMUL R11, R24, R11 ;  /* 0x0000000b180b7220 */ /* 0x000fe20000400000 */
[----:B------:R-:W-:Y:S01]  /*7d70*/  SHF.L.U32 R0, R36, 0x10, RZ ;  /* 0x0000001024007819 */ /* 0x000fe200000006ff */
[----:B------:R-:W-:Y:S01]  /*7d80*/  FFMA R6, R26, R2, R6 ;  /* 0x000000021a067223 */ /* 0x000fe20000000006 */
[----:B------:R-:W-:Y:S01]  /*7d90*/  LOP3.LUT R2, R36, 0xffff0000, RZ, 0xc0, !PT ;  /* 0xffff000024027812 */ /* 0x000fe200078ec0ff */
[----:B------:R-:W-:Y:S01]  /*7da0*/  FMUL R9, R24, R13 ;  /* 0x0000000d18097220 */ /* 0x000fe20000400000 */
[C---:B------:R-:W-:Y:S01]  /*7db0*/  FFMA R11, R26.reuse, R16, R11 ;  /* 0x000000101a0b7223 */ /* 0x040fe2000000000b */
[C---:B------:R-:W-:Y:S01]  /*7dc0*/  FFMA R8, R26.reuse, R0, R8 ;  /* 0x000000001a087223 */ /* 0x040fe20000000008 */
[C---:B------:R-:W-:Y:S01]  /*7dd0*/  SHF.L.U32 R0, R37.reuse, 0x10, RZ ;  /* 0x0000001025007819 */ /* 0x040fe200000006ff */
[----:B------:R-:W-:Y:S01]  /*7de0*/  FFMA R9, R26, R2, R9 ;  /* 0x000000021a097223 */ /* 0x000fe20000000009 */
[C---:B------:R-:W-:Y:S01]  /*7df0*/  FMUL R10, R24.reuse, R14 ;  /* 0x0000000e180a7220 */ /* 0x040fe20000400000 */
[----:B------:R-:W-:Y:S01]  /*7e00*/  LOP3.LUT R2, R37, 0xffff0000, RZ, 0xc0, !PT ;  /* 0xffff000025027812 */ /* 0x000fe200078ec0ff */
[----:B------:R-:W-:Y:S01]  /*7e10*/  FMUL R15, R24, R15 ;  /* 0x0000000f180f7220 */ /* 0x000fe20000400000 */
[----:B------:R-:W-:Y:S01]  /*7e20*/  SHF.L.U32 R3, R38, 0x10, RZ ;  /* 0x0000001026037819 */ /* 0x000fe200000006ff */
[C---:B------:R-:W-:Y:S01]  /*7e30*/  FFMA R10, R26.reuse, R0, R10 ;  /* 0x000000001a0a7223 */ /* 0x040fe2000000000a */
[----:B------:R-:W-:Y:S01]  /*7e40*/  F2FP.BF16.F32.PACK_AB R34, R5, R4 ;  /* 0x000000040522723e */ /* 0x000fe200000010ff */
[----:B------:R-:W-:Y:S01]  /*7e50*/  FFMA R15, R26, R2, R15 ;  /* 0x000000021a0f7223 */ /* 0x000fe2000000000f */
[----:B------:R-:W-:Y:S01]  /*7e60*/  LOP3.LUT R0, R38, 0xffff0000, RZ, 0xc0, !PT ;  /* 0xffff000026007812 */ /* 0x000fe200078ec0ff */
[C---:B------:R-:W-:Y:S01]  /*7e70*/  FMUL R13, R24.reuse, R17 ;  /* 0x00000011180d7220 */ /* 0x040fe20000400000 */
[C---:B------:R-:W-:Y:S01]  /*7e80*/  SHF.L.U32 R4, R39.reuse, 0x10, RZ ;  /* 0x0000001027047819 */ /* 0x040fe200000006ff */
[C---:B------:R-:W-:Y:S01]  /*7e90*/  FMUL R14, R24.reuse, R18 ;  /* 0x00000012180e7220 */ /* 0x040fe20000400000 */
[----:B------:R-:W-:Y:S01]  /*7ea0*/  LOP3.LUT R2, R39, 0xffff0000, RZ, 0xc0, !PT ;  /* 0xffff000027027812 */ /* 0x000fe200078ec0ff */
[----:B------:R-:W-:Y:S01]  /*7eb0*/  FMUL R19, R24, R19 ;  /* 0x0000001318137220 */ /* 0x000fe20000400000 */
[----:B------:R-:W-:Y:S01]  /*7ec0*/  F2FP.BF16.F32.PACK_AB R35, R11, R6 ;  /* 0x000000060b23723e */ /* 0x000fe200000010ff */
[C---:B------:R-:W-:Y:S01]  /*7ed0*/  FFMA R12, R26.reuse, R3, R12 ;  /* 0x000000031a0c7223 */ /* 0x040fe2000000000c */
[C---:B------:R-:W-:Y:S01]  /*7ee0*/  FFMA R13, R26.reuse, R0, R13 ;  /* 0x000000001a0d7223 */ /* 0x040fe2000000000d */
[C---:B------:R-:W-:Y:S01]  /*7ef0*/  FFMA R14, R26.reuse, R4, R14 ;  /* 0x000000041a0e7223 */ /* 0x040fe2000000000e */
[----:B------:R-:W-:Y:S01]  /*7f00*/  FFMA R19, R26, R2, R19 ;  /* 0x000000021a137223 */ /* 0x000fe20000000013 */
[----:B------:R1:W-:Y:S01]  /*7f10*/  STS.128 [R66+UR49+0x200], R32 ;  /* 0x0002002042007988 */ /* 0x0003e20008000c31 */
[----:B------:R-:W-:Y:S02]  /*7f20*/  F2FP.BF16.F32.PACK_AB R8, R9, R8 ;  /* 0x000000080908723e */ /* 0x000fe400000010ff */
[----:B------:R-:W-:Y:S02]  /*7f30*/  F2FP.BF16.F32.PACK_AB R9, R15, R10 ;  /* 0x0000000a0f09723e */ /* 0x000fe400000010ff */
[----:B------:R-:W-:Y:S02]  /*7f40*/  F2FP.BF16.F32.PACK_AB R10, R13, R12 ;  /* 0x0000000c0d0a723e */ /* 0x000fe400000010ff */
[----:B------:R-:W-:Y:S05]  /*7f50*/  F2FP.BF16.F32.PACK_AB R11, R19, R14 ;  /* 0x0000000e130b723e */ /* 0x000fea00000010ff */
[----:B------:R1:W-:Y:S01]  /*7f60*/  STS.128 [R67+0x200], R8 ;  /* 0x0002000843007388 */ /* 0x0003e20000000c00 */
[----:B------:R-:W-:Y:S01]  /*7f70*/  @!PT LDS RZ, [RZ] ;  /* 0x00000000fffff984 */ /* 0x000fe20000000800 */
[----:B------:R-:W-:Y:S01]  /*7f80*/  @!PT LDS RZ, [RZ] ;  /* 0x00000000fffff984 */ /* 0x000fe20000000800 */
[----:B------:R-:W-:Y:S01]  /*7f90*/  @!PT LDS RZ, [RZ] ;  /* 0x00000000fffff984 */ /* 0x000fe20000000800 */
[----:B------:R-:W-:Y:S01]  /*7fa0*/  @!PT LDS RZ, [RZ] ;  /* 0x00000000fffff984 */ /* 0x000fe20000000800 */
[----:B------:R2:W-:Y:S07]  /*7fb0*/  MEMBAR.ALL.CTA ;  /* 0x0000000000007992 */ /* 0x0005ee0000008000 */
[----:B--2---:R-:W2:Y:S02]  /*7fc0*/  FENCE.VIEW.ASYNC.S ;  /* 0x00000000000073c6 */ /* 0x004ea40000000000 */
[----:B--2---:R-:W-:Y:S06]  /*7fd0*/  BAR.SYNC.DEFER_BLOCKING 0x1, 0x80 ;  /* 0x0042000000007b1d */ /* 0x004fec0000010000 */
[----:B------:R-:W-:Y:S05]  /*7fe0*/  @P1 BRA `(.L_x_120) ;  /* 0x00000000003c1947 */ /* 0x000fea0003800000 */
[----:B------:R-:W2:Y:S01]  /*7ff0*/  LDCU.64 UR8, c[0x0][0x348] ;  /* 0x00006900ff0877ac */ /* 0x000ea20008000a00 */
[----:B------:R-:W-:Y:S01]  /*8000*/  UIADD3 UR4, UPT, UPT, UR49, 0x200, URZ ;  /* 0x0000020031047890 */ /* 0x000fe2000fffe0ff */
[----:B------:R-:W-:Y:S01]  /*8010*/  UMOV UR41, UR50 ;  /* 0x0000003200297c82 */ /* 0x000fe20008000000 */
[----:B------:R-:W-:Y:S02]  /*8020*/  UIADD3 UR6, UPT, UPT, UR49, 0xa00, URZ ;  /* 0x00000a0031067890 */ /* 0x000fe4000fffe0ff */
[----:B------:R-:W-:Y:S02]  /*8030*/  UIADD3 UR7, UPT, UPT, UR50, 0x40, URZ ;  /* 0x0000004032077890 */ /* 0x000fe4000fffe0ff */
[----:B------:R-:W-:Y:S04]  /*8040*/  MOV R54, UR4 ;  /* 0x0000000400367c02 */ /* 0x000fe80008000f00 */
[----:B------:R-:W-:Y:S01]  /*8050*/  R2UR UR40, R54 ;  /* 0x00000000362872ca */ /* 0x000fe200000e0000 */
[----:B--2---:R-:W-:Y:S04]  /*8060*/  UIADD3 UR4, UP0, UPT, UR8, 0x680, URZ ;  /* 0x0000068008047890 */ /* 0x004fe8000ff1e0ff */
[----:B------:R-:W-:Y:S09]  /*8070*/  UIADD3.X UR5, UPT, UPT, URZ, UR9, URZ, UP0, !UPT ;  /* 0x00000009ff057290 */ /* 0x000ff200087fe4ff */
[----:B------:R2:W-:Y:S02]  /*8080*/  UTMASTG.4D [UR40], [UR4] ;  /* 0x00000028040073b5 */ /* 0x0005e40008018000 */
[----:B--2---:R-:W-:Y:S01]  /*8090*/  UMOV UR40, UR6 ;  /* 0x0000000600287c82 */ /* 0x004fe20008000000 */
[----:B------:R-:W-:Y:S02]  /*80a0*/  UMOV UR41, UR7 ;  /* 0x0000000700297c82 */ /* 0x000fe40008000000 */
[----:B------:R2:W-:Y:S01]  /*80b0*/  UTMASTG.4D [UR40], [UR4] ;  /* 0x00000028040073b5 */ /* 0x0005e20008018000 */
[----:B------:R0:W-:Y:S01]  /*80c0*/  UTMACMDFLUSH ;  /* 0x00000000000079b7 */ /* 0x0001e20000000000 */
[----:B--2---:R-:W-:Y:S04]  /*80d0*/  DEPBAR.LE SB0, 0x1 ;  /* 0x000080400000791a */ /* 0x004fe80000000000 */
.L_x_120:
[----:B------:R-:W-:Y:S05]  /*80e0*/  BSYNC.RECONVERGENT B0 ;  /* 0x0000000000007941 */ /* 0x000fea0003800200 */
.L_x_119:
[----:B------:R-:W-:Y:S01]  /*80f0*/  BAR.SYNC.DEFER_BLOCKING 0x1, 0x80 ;  /* 0x0042000000007b1d */ /* 0x000fe20000010000 */
[----:B------:R-:W-:Y:S01]  /*8100*/  LEA R4, R27, UR49, 0x3 ;  /* 0x000000311b047c11 */ /* 0x000fe2000f8e18ff */
[----:B------:R-:W-:Y:S01]  /*8110*/  UISETP.NE.AND UP0, UPT, UR54, URZ, UPT ;  /* 0x000000ff3600728c */ /* 0x000fe2000bf05270 */
[----:B------:R-:W-:Y:S08]  /*8120*/  @P0 SHF.L.U32 R3, R57, 0x1f, RZ ;  /* 0x0000001f39030819 */ /* 0x000ff000000006ff */
[----:B------:R-:W-:Y:S05]  /*8130*/  BRA.U !UP0, `(.L_x_121) ;  /* 0x0000000108287547 */ /* 0x000fea000b800000 */
[----:B------:R-:W2:Y:S01]  /*8140*/  S2R R0, SR_CgaCtaId ;  /* 0x0000000000007919 */ /* 0x000ea20000008800 */
[----:B------:R-:W-:Y:S01]  /*8150*/  ISETP.NE.U32.OR P1, PT, R64, 0x1, !P6 ;  /* 0x000000014000780c */ /* 0x000fe20007725470 */
[----:B------:R-:W-:Y:S01]  /*8160*/  IMAD.U32 R2, RZ, RZ, UR52 ;  /* 0x00000034ff027e24 */ /* 0x000fe2000f8e00ff */
[----:B------:R-:W-:Y:S04]  /*8170*/  UIADD3 UR4, UPT, UPT, UR52, 0x1, URZ ;  /* 0x0000000134047890 */ /* 0x000fe8000fffe0ff */
[----:B------:R-:W-:Y:S04]  /*8180*/  UISETP.NE.AND UP0, UPT, UR4, 0x4, UPT ;  /* 0x000000040400788c */ /* 0x000fe8000bf05270 */
[----:B------:R-:W-:Y:S03]  /*8190*/  USEL UR52, UR4, URZ, UP0 ;  /* 0x000000ff04347287 */ /* 0x000fe60008000000 */
[----:B------:R-:W-:Y:S05]  /*81a0*/  @P1 LEA R2, R2, UR49, 0x3 ;  /* 0x0000003102021c11 */ /* 0x000fea000f8e18ff */
[----:B------:R-:W-:Y:S05]  /*81b0*/  @P1 VIADD R2, R2, 0xf0 ;  /* 0x000000f002021836 */ /* 0x000fea0000000000 */
[----:B--2---:R-:W-:Y:S04]  /*81c0*/  @P1 PRMT R0, R0, 0x654, R2 ;  /* 0x0000065400001816 */ /* 0x004fe80000000002 */
[----:B------:R2:W-:Y:S03]  /*81d0*/  @P1 SYNCS.ARRIVE.TRANS64.RED.A1T0 RZ, [R0+URZ], RZ ;  /* 0x000000ff00ff19a7 */ /* 0x0005e600081004ff */
.L_x_121:
[----:B------:R-:W3:Y:S01]  /*81e0*/  @P0 SYNCS.PHASECHK.TRANS64.TRYWAIT P1, [R4+URZ+0xd0], R3 ;  /* 0x0000d003040005a7 */ /* 0x000ee200080211ff */
[----:B------:R-:W-:Y:S01]  /*81f0*/  BSSY B1, `(.L_x_122) ;  /* 0x0000011000017945 */ /* 0x000fe20003800000 */
[----:B---3--:R-:W-:Y:S03]  /*8200*/  @P0 SEL R68, RZ, 0x1, !P1 ;  /* 0x00000001ff440807 */ /* 0x008fe60004800000 */
[----:B------:R-:W-:Y:S05]  /*8210*/  @!P0 BRA `(.L_x_123) ;  /* 0x0000000000388947 */ /* 0x000fea0003800000 */
[----:B------:R-:W-:Y:S01]  /*8220*/  ISETP.NE.U32.AND P0, PT, R69, 0x1, PT ;  /* 0x000000014500780c */ /* 0x000fe20003f05070 */
[----:B------:R-:W-:Y:S01]  /*8230*/  BSSY B0, `(.L_x_124) ;  /* 0x0000009000007945 */ /* 0x000fe20003800000 */
[----:B------:R-:W-:Y:S11]  /*8240*/  ISETP.NE.AND P1, PT, R68, RZ, PT ;  /* 0x000000ff4400720c */ /* 0x000ff60003f25270 */
[----:B------:R-:W-:Y:S05]  /*8250*/  @P0 IMAD R3, R27, 0x1000, R66 ;  /* 0x000010001b030824 */ /* 0x000fea00078e0242 */
[----:B------:R-:W-:Y:S05]  /*8260*/  @P0 IADD3 R2, PT, PT, R3, UR49, RZ ;  /* 0x0000003103020c10 */ /* 0x000fea000fffe0ff */
[----:B------:R-:W-:Y:S01]  /*8270*/  @P0 IMAD.IADD R2, R71, 0x1, R2 ;  /* 0x0000000147020824 */ /* 0x000fe200078e0202 */
[----:B------:R-:W-:Y:S06]  /*8280*/  @P1 BRA `(.L_x_125) ;  /* 0x00000000000c1947 */ /* 0x000fec0003800000 */
[----:B--2---:R-:W-:Y:S04]  /*8290*/  SHF.L.U32 R0, R57, 0x1f, RZ ;  /* 0x0000001f39007819 */ /* 0x004fe800000006ff */
[----:B------:R-:W2:Y:S02]  /*82a0*/  SYNCS.PHASECHK.TRANS64.TRYWAIT P1, [R4+URZ+0xd0], R0 ;  /* 0x0000d000040075a7 */ /* 0x000ea400080211ff */
[----:B--2---:R-:W-:Y:S05]  /*82b0*/  @!P1 BRA `(.L_x_126) ;  /* 0x0000002800749947 */ /* 0x004fea0003800000 */
.L_x_125:
[----:B------:R-:W-:Y:S05]  /*82c0*/  BSYNC B0 ;  /* 0x0000000000007941 */ /* 0x000fea0003800000 */
.L_x_124:
[----:B------:R3:W4:Y:S01]  /*82d0*/  @P0 LDS.128 R28, [R3+UR49+0x200] ;  /* 0x00020031031c0984 */ /* 0x0007220008000c00 */
[----:B------:R-:W-:Y:S03]  /*82e0*/  IADD3 R27, PT, PT, R27, 0x1, RZ ;  /* 0x000000011b1b7810 */ /* 0x000fe60007ffe0ff */
[----:B------:R3:W1:Y:S04]  /*82f0*/  @P0 LDS.128 R36, [R2+0x200] ;  /* 0x0002000002240984 */ /* 0x0006680000000c00 */
.L_x_123:
[----:B------:R-:W-:Y:S05]  /*8300*/  BSYNC B1 ;  /* 0x0000000000017941 */ /* 0x000fea0003800000 */
.L_x_122:
[----:B--2---:R-:W-:Y:S05]  /*8310*/  VIADD R0, R25, 0x10 ;  /* 0x0000001019007836 */ /* 0x004fea0000000000 */
[----:B------:R-:W-:Y:S04]  /*8320*/  SHF.R.U32.HI R0, RZ, 0x15, R0 ;  /* 0x00000015ff007819 */ /* 0x000fe80000011600 */
[----:B------:R-:W-:Y:S11]  /*8330*/  LOP3.LUT P0, RZ, R0, 0x3, R50, 0x48, !PT ;  /* 0x0000000300ff7812 */ /* 0x000ff60007804832 */
[----:B------:R-:W-:Y:S02]  /*8340*/  @!UPT UIADD3 URZ, UPT, UPT, URZ, URZ, URZ ;  /* 0x000000fffffff290 */ /* 0x000fe4000fffe0ff */
[----:B------:R-:W-:Y:S05]  /*8350*/  @!P0 BRA `(.L_x_127) ;  /* 0x0000000000408947 */ /* 0x000fea0003800000 */
[----:B------:R-:W2:Y:S01]  /*8360*/  LDCU.64 UR8, c[0x4][0x70] ;  /* 0x01000e00ff0877ac */ /* 0x000ea20008000a00 */
[----:B---3--:R-:W-:Y:S01]  /*8370*/  MOV R3, 0x0 ;  /* 0x0000000000037802 */ /* 0x008fe20000000f00 */
[----:B------:R-:W-:Y:S02]  /*8380*/  HFMA2 R12, -RZ, RZ, 0, 5.9604644775390625e-08 ;  /* 0x00000001ff0c7431 */ /* 0x000fe400000001ff */
[----:B-1----:R-:W-:Y:S02]  /*8390*/  IMAD.MOV.U32 R8, RZ, RZ, 0x192 ;  /* 0x00000192ff087424 */ /* 0x002fe400078e00ff */
[----:B------:R-:W-:Y:S01]  /*83a0*/  IMAD.MOV.U32 R13, RZ, RZ, RZ ;  /* 0x000000ffff0d7224 */ /* 0x000fe200078e00ff */
[----:B------:R-:W1:Y:S01]  /*83b0*/  LDCU.64 UR6, c[0x4][0x78] ;  /* 0x01000f00ff0677ac */ /* 0x000e620008000a00 */
[----:B------:R-:W3:Y:S01]  /*83c0*/  LDC.64 R2, c[0x4][R3] ;  /* 0x0100000003027b82 */ /* 0x000ee20000000a00 */
[----:B------:R-:W5:Y:S01]  /*83d0*/  LDCU.64 UR4, c[0x4][0x10] ;  /* 0x01000200ff0477ac */ /* 0x000f620008000a00 */
[----:B--2---:R-:W-:Y:S01]  /*83e0*/  MOV R5, UR9 ;  /* 0x0000000900057c02 */ /* 0x004fe20008000f00 */
[----:B------:R-:W-:Y:S01]  /*83f0*/  IMAD.U32 R4, RZ, RZ, UR8 ;  /* 0x00000008ff047e24 */ /* 0x000fe2000f8e00ff */
[----:B-1----:R-:W-:Y:S01]  /*8400*/  MOV R7, UR7 ;  /* 0x0000000700077c02 */ /* 0x002fe20008000f00 */
[----:B------:R-:W-:Y:S01]  /*8410*/  IMAD.U32 R6, RZ, RZ, UR6 ;  /* 0x00000006ff067e24 */ /* 0x000fe2000f8e00ff */
[----:B-----5:R-:W-:Y:S01]  /*8420*/  MOV R11, UR5 ;  /* 0x00000005000b7c02 */ /* 0x020fe20008000f00 */
[----:B------:R-:W-:Y:S02]  /*8430*/  IMAD.U32 R10, RZ, RZ, UR4 ;  /* 0x00000004ff0a7e24 */ /* 0x000fe4000f8e00ff */
[----:B------:R-:W-:Y:S07]  /*8440*/  LEPC R20, `(.L_x_127) ;  /* 0x000000001014794e */ /* 0x000fee0000000000 */
[----:B---34-:R-:W-:Y:S05]  /*8450*/  CALL.ABS.NOINC R2 ;  /* 0x0000000002007343 */ /* 0x018fea0003c00000 */
.L_x_127:
[----:B---34-:R-:W-:Y:S01]  /*8460*/  SHF.L.U32 R3, R28, 0x10, RZ ;  /* 0x000000101c037819 */ /* 0x018fe200000006ff */
[----:B------:R-:W-:Y:S05]  /*8470*/  WARPSYNC.ALL ;  /* 0x0000000000007948 */ /* 0x000fea0003800000 */
[----:B------:R-:W-:Y:S01]  /*8480*/  R2UR UR4, R25 ;  /* 0x00000000190472ca */ /* 0x000fe200000e0000 */
[----:B------:R-:W2:Y:S01]  /*8490*/  S2R R70, SR_CgaCtaId ;  /* 0x0000000000467919 */ /* 0x000ea20000008800 */
[C---:B------:R-:W-:Y:S01]  /*84a0*/  SHF.L.U32 R20, R29.reuse, 0x10, RZ ;  /* 0x000000101d147819 */ /* 0x040fe200000006ff */
[----:B------:R-:W-:Y:S01]  /*84b0*/  BSSY.RECONVERGENT B0, `(.L_x_128) ;  /* 0x0000058000007945 */ /* 0x000fe20003800200 */
[----:B------:R-:W-:Y:S02]  /*84c0*/  LOP3.LUT R21, R29, 0xffff0000, RZ, 0xc0, !PT ;  /* 0xffff00001d157812 */ /* 0x000fe400078ec0ff */
[----:B------:R-:W-:Y:S02]  /*84d0*/  ISETP.NE.AND P6, PT, R65, RZ, PT ;  /* 0x000000ff4100720c */ /* 0x000fe40003fc5270 */
[----:B------:R-:W-:Y:S02]  /*84e0*/  ISETP.NE.AND P1, PT, R59, RZ, PT ;  /* 0x000000ff3b00720c */ /* 0x000fe40003f25270 */
[----:B------:R-:W-:Y:S03]  /*84f0*/  ISETP.NE.U32.OR P0, PT, R64, 0x1, !P6 ;  /* 0x000000014000780c */ /* 0x000fe60007705470 */
[----:B-1----:R-:W1:Y:S02]  /*8500*/  LDTM.x16 R4, tmem[UR4+0x10] ;  /* 0x00001004000479ee */ /* 0x002e640008240000 */
[----:B-1----:R-:W-:Y:S01]  /*8510*/  FMUL R0, R24, R4 ;  /* 0x0000000418007220 */ /* 0x002fe20000400000 */
[----:B------:R-:W-:Y:S01]  /*8520*/  LOP3.LUT R4, R28, 0xffff0000, RZ, 0xc0, !PT ;  /* 0xffff00001c047812 */ /* 0x000fe200078ec0ff */
[C---:B------:R-:W-:Y:S01]  /*8530*/  FMUL R2, R24.reuse, R5 ;  /* 0x0000000518027220 */ /* 0x040fe20000400000 */
[----:B------:R-:W-:Y:S01]  /*8540*/  FMUL R7, R24, R7 ;  /* 0x0000000718077220 */ /* 0x000fe20000400000 */
[----:B------:R-:W-:Y:S01]  /*8550*/  FFMA R0, R26, R3, R0 ;  /* 0x000000031a007223 */ /* 0x000fe20000000000 */
[----:B------:R-:W-:Y:S01]  /*8560*/  FMUL R3, R24, R6 ;  /* 0x0000000618037220 */ /* 0x000fe20000400000 */
[----:B------:R-:W-:Y:S01]  /*8570*/  FFMA R2, R26, R4, R2 ;  /* 0x000000041a027223 */ /* 0x000fe20000000002 */
[C---:B------:R-:W-:Y:S01]  /*8580*/  FMUL R4, R24.reuse, R8 ;  /* 0x0000000818047220 */ /* 0x040fe20000400000 */
[----:B------:R-:W-:Y:S01]  /*8590*/  FMUL R5, R24, R9 ;  /* 0x0000000918057220 */ /* 0x000fe20000400000 */
[C---:B------:R-:W-:Y:S01]  /*85a0*/  FFMA R3, R26.reuse, R20, R3 ;  /* 0x000000141a037223 */ /* 0x040fe20000000003 */
[----:B------:R-:W-:Y:S01]  /*85b0*/  FFMA R7, R26, R21, R7 ;  /* 0x000000151a077223 */ /* 0x000fe20000000007 */
[----:B------:R-:W-:Y:S01]  /*85c0*/  F2FP.BF16.F32.PACK_AB R32, R2, R0 ;  /* 0x000000000220723e */ /* 0x000fe200000010ff */
[----:B------:R-:W-:Y:S01]  /*85d0*/  FMUL R8, R24, R12 ;  /* 0x0000000c18087220 */ /* 0x000fe20000400000 */
[----:B------:R-:W-:Y:S01]  /*85e0*/  SHF.L.U32 R0, R30, 0x10, RZ ;  /* 0x000000101e007819 */ /* 0x000fe200000006ff */
[----:B------:R-:W-:Y:S01]  /*85f0*/  FMUL R9, R24, R13 ;  /* 0x0000000d18097220 */ /* 0x000fe20000400000 */
[----:B------:R-:W-:Y:S01]  /*8600*/  LOP3.LUT R2, R30, 0xffff0000, RZ, 0xc0, !PT ;  /* 0xffff00001e027812 */ /* 0x000fe200078ec0ff */
[C---:B------:R-:W-:Y:S01]  /*8610*/  FMUL R12, R24.reuse, R16 ;  /* 0x00000010180c7220 */ /* 0x040fe20000400000 */
[C---:B------:R-:W-:Y:S01]  /*8620*/  SHF.L.U32 R16, R31.reuse, 0x10, RZ ;  /* 0x000000101f107819 */ /* 0x040fe200000006ff */
[----:B------:R-:W-:Y:S01]  /*8630*/  FMUL R13, R24, R17 ;  /* 0x00000011180d7220 */ /* 0x000fe20000400000 */
[----:B------:R-:W-:Y:S01]  /*8640*/  LOP3.LUT R17, R31, 0xffff0000, RZ, 0xc0, !PT ;  /* 0xffff00001f117812 */ /* 0x000fe200078ec0ff */
[----:B------:R-:W-:Y:S01]  /*8650*/  FFMA R4, R26, R0, R4 ;  /* 0x000000001a047223 */ /* 0x000fe20000000004 */
[----:B------:R-:W-:Y:S01]  /*8660*/  SHF.L.U32 R0, R36, 0x10, RZ ;  /* 0x0000001024007819 */ /* 0x000fe200000006ff */
[----:B------:R-:W-:Y:S01]  /*8670*/  FMUL R6, R24, R10 ;  /* 0x0000000a18067220 */ /* 0x000fe20000400000 */
[----:B------:R-:W-:Y:S01]  /*8680*/  F2FP.BF16.F32.PACK_AB R33, R7, R3 ;  /* 0x000000030721723e */ /* 0x000fe200000010ff */
[----:B------:R-:W-:Y:S01]  /*8690*/  FFMA R5, R26, R2, R5 ;  /* 0x000000021a057223 */ /* 0x000fe20000000005 */
[----:B------:R-:W-:Y:S01]  /*86a0*/  LOP3.LUT R2, R36, 0xffff0000, RZ, 0xc0, !PT ;  /* 0xffff000024027812 */ /* 0x000fe200078ec0ff */
[----:B------:R-:W-:Y:S01]  /*86b0*/  FMUL R11, R24, R11 ;  /* 0x0000000b180b7220 */ /* 0x000fe20000400000 */
[----:B------:R-:W-:Y:S01]  /*86c0*/  SHF.L.U32 R3, R37, 0x10, RZ ;  /* 0x0000001025037819 */ /* 0x000fe200000006ff */
[----:B------:R-:W-:Y:S01]  /*86d0*/  FFMA R6, R26, R16, R6 ;  /* 0x000000101a067223 */ /* 0x000fe20000000006 */
[----:B------:R-:W-:Y:S01]  /*86e0*/  F2FP.BF16.F32.PACK_AB R34, R5, R4 ;  /* 0x000000040522723e */ /* 0x000fe200000010ff */
[----:B------:R-:W-:Y:S01]  /*86f0*/  FMUL R10, R24, R14 ;  /* 0x0000000e180a7220 */ /* 0x000fe20000400000 */
[C---:B------:R-:W-:Y:S01]  /*8700*/  SHF.L.U32 R4, R39.reuse, 0x10, RZ ;  /* 0x0000001027047819 */ /* 0x040fe200000006ff */
[C---:B------:R-:W-:Y:S01]  /*8710*/  FFMA R11, R26.reuse, R17, R11 ;  /* 0x000000111a0b7223 */ /* 0x040fe2000000000b */
[----:B------:R-:W-:Y:S01]  /*8720*/  LOP3.LUT R5, R39, 0xffff0000, RZ, 0xc0, !PT ;  /* 0xffff000027057812 */ /* 0x000fe200078ec0ff */
[C---:B------:R-:W-:Y:S01]  /*8730*/  FFMA R8, R26.reuse, R0, R8 ;  /* 0x000000001a087223 */ /* 0x040fe20000000008 */
[C---:B------:R-:W-:Y:S01]  /*8740*/  FFMA R9, R26.reuse, R2, R9 ;  /* 0x000000021a097223 */ /* 0x040fe20000000009 */
[----:B------:R-:W-:Y:S01]  /*8750*/  LOP3.LUT R0, R37, 0xffff0000, RZ, 0xc0, !PT ;  /* 0xffff000025007812 */ /* 0x000fe200078ec0ff */
[----:B------:R-:W-:Y:S01]  /*8760*/  FFMA R10, R26, R3, R10 ;  /* 0x000000031a0a7223 */ /* 0x000fe2000000000a */
[----:B------:R-:W-:Y:S01]  /*8770*/  FMUL R15, R24, R15 ;  /* 0x0000000f180f7220 */ /* 0x000fe20000400000 */
[----:B------:R-:W-:Y:S01]  /*8780*/  SHF.L.U32 R2, R38, 0x10, RZ ;  /* 0x0000001026027819 */ /* 0x000fe200000006ff */
[----:B------:R-:W-:Y:S01]  /*8790*/  FMUL R14, R24, R18 ;  /* 0x00000012180e7220 */ /* 0x000fe20000400000 */
[----:B------:R-:W-:Y:S01]  /*87a0*/  LOP3.LUT R3, R38, 0xffff0000, RZ, 0xc0, !PT ;  /* 0xffff000026037812 */ /* 0x000fe200078ec0ff */
[----:B------:R-:W-:Y:S01]  /*87b0*/  FFMA R15, R26, R0, R15 ;  /* 0x000000001a0f7223 */ /* 0x000fe2000000000f */
        /* <DEDUP_REMOVED lines=10> */
[----:B------:R-:W-:Y:S02]  /*8860*/  F2FP.BF16.F32.PACK_AB R11, R19, R14 ;  /* 0x0000000e130b723e */ /* 0x000fe400000010ff */
[----:B------:R-:W-:Y:S02]  /*8870*/  MOV R0, UR52 ;  /* 0x0000003400007c02 */ /* 0x000fe40008000f00 */
[----:B------:R-:W-:Y:S01]  /*8880*/  LEA R2, R27, UR49, 0x3 ;  /* 0x000000311b027c11 */ /* 0x000fe2000f8e18ff */
[----:B------:R1:W-:Y:S01]  /*8890*/  STS.128 [R67+0x1200], R8 ;  /* 0x0012000843007388 */ /* 0x0003e20000000c00 */
[----:B------:R-:W-:Y:S02]  /*88a0*/  @P0 LEA R0, R0, UR49, 0x3 ;  /* 0x0000003100000c11 */ /* 0x000fe4000f8e18ff */
[----:B------:R-:W-:Y:S02]  /*88b0*/  @P0 SHF.L.U32 R3, R57, 0x1f, RZ ;  /* 0x0000001f39030819 */ /* 0x000fe400000006ff */
[----:B------:R-:W-:Y:S01]  /*88c0*/  @P0 IADD3 R0, PT, PT, R0, 0xf0, RZ ;  /* 0x000000f000000810 */ /* 0x000fe20007ffe0ff */
[----:B------:R-:W-:Y:S01]  /*88d0*/  @!PT LDS RZ, [RZ] ;  /* 0x00000000fffff984 */ /* 0x000fe20000000800 */
[----:B------:R-:W-:Y:S01]  /*88e0*/  @!PT LDS RZ, [RZ] ;  /* 0x00000000fffff984 */ /* 0x000fe20000000800 */
[----:B------:R-:W-:Y:S01]  /*88f0*/  @!PT LDS RZ, [RZ] ;  /* 0x00000000fffff984 */ /* 0x000fe20000000800 */
[----:B------:R-:W-:Y:S01]  /*8900*/  @!PT LDS RZ, [RZ] ;  /* 0x00000000fffff984 */ /* 0x000fe20000000800 */
[----:B------:R3:W-:Y:S06]  /*8910*/  MEMBAR.ALL.CTA ;  /* 0x0000000000007992 */ /* 0x0007ec0000008000 */
[----:B---3--:R-:W3:Y:S01]  /*8920*/  FENCE.VIEW.ASYNC.S ;  /* 0x00000000000073c6 */ /* 0x008ee20000000000 */
[----:B--2---:R-:W-:Y:S01]  /*8930*/  @P0 PRMT R0, R70, 0x654, R0 ;  /* 0x0000065446000816 */ /* 0x004fe20000000000 */
[----:B---3--:R-:W-:Y:S06]  /*8940*/  BAR.SYNC.DEFER_BLOCKING 0x1, 0x80 ;  /* 0x0042000000007b1d */ /* 0x008fec0000010000 */
[----:B------:R-:W-:Y:S05]  /*8950*/  @P1 BRA `(.L_x_129) ;  /* 0x0000000000341947 */ /* 0x000fea0003800000 */
[----:B------:R-:W2:Y:S01]  /*8960*/  LDCU.64 UR8, c[0x0][0x348] ;  /* 0x00006900ff0877ac */ /* 0x000ea20008000a00 */
[----:B------:R-:W-:Y:S02]  /*8970*/  UIADD3 UR40, UPT, UPT, UR49, 0x1200, URZ ;  /* 0x0000120031287890 */ /* 0x000fe4000fffe0ff */
[----:B------:R-:W-:Y:S02]  /*8980*/  UIADD3 UR41, UPT, UPT, UR50, 0x10, URZ ;  /* 0x0000001032297890 */ /* 0x000fe4000fffe0ff */
[----:B------:R-:W-:Y:S02]  /*8990*/  UIADD3 UR6, UPT, UPT, UR49, 0x1a00, URZ ;  /* 0x00001a0031067890 */ /* 0x000fe4000fffe0ff */
[----:B------:R-:W-:Y:S02]  /*89a0*/  UIADD3 UR7, UPT, UPT, UR50, 0x50, URZ ;  /* 0x0000005032077890 */ /* 0x000fe4000fffe0ff */
        /* <DEDUP_REMOVED lines=8> */
.L_x_129:
[----:B------:R-:W-:Y:S05]  /*8a30*/  BSYNC.RECONVERGENT B0 ;  /* 0x0000000000007941 */ /* 0x000fea0003800200 */
.L_x_128:
[----:B------:R-:W-:Y:S01]  /*8a40*/  BAR.SYNC.DEFER_BLOCKING 0x1, 0x80 ;  /* 0x0042000000007b1d */ /* 0x000fe20000010000 */
[----:B------:R-:W-:Y:S04]  /*8a50*/  UIADD3 UR4, UPT, UPT, UR52, 0x1, URZ ;  /* 0x0000000134047890 */ /* 0x000fe8000fffe0ff */
[----:B------:R-:W-:Y:S04]  /*8a60*/  UISETP.NE.AND UP0, UPT, UR4, 0x4, UPT ;  /* 0x000000040400788c */ /* 0x000fe8000bf05270 */
[----:B------:R-:W-:Y:S01]  /*8a70*/  USEL UR51, UR4, URZ, UP0 ;  /* 0x000000ff04337287 */ /* 0x000fe20008000000 */
[----:B------:R2:W-:Y:S01]  /*8a80*/  @P0 SYNCS.ARRIVE.TRANS64.RED.A1T0 RZ, [R0+URZ], RZ ;  /* 0x000000ff00ff09a7 */ /* 0x0005e200081004ff */
[----:B------:R-:W-:Y:S01]  /*8a90*/  BSSY B1, `(.L_x_130) ;  /* 0x0000012000017945 */ /* 0x000fe20003800000 */
[----:B------:R-:W3:Y:S02]  /*8aa0*/  @P0 SYNCS.PHASECHK.TRANS64.TRYWAIT P1, [R2+URZ+0xd0], R3 ;  /* 0x0000d003020005a7 */ /* 0x000ee400080211ff */
[----:B---3--:R-:W-:Y:S01]  /*8ab0*/  @P0 SEL R68, RZ, 0x1, !P1 ;  /* 0x00000001ff440807 */ /* 0x008fe20004800000 */
[----:B--2---:R-:W-:Y:S06]  /*8ac0*/  @!P0 BRA `(.L_x_131) ;  /* 0x0000000000388947 */ /* 0x004fec0003800000 */
[----:B------:R-:W-:Y:S01]  /*8ad0*/  ISETP.NE.U32.AND P0, PT, R69, 0x1, PT ;  /* 0x000000014500780c */ /* 0x000fe20003f05070 */
[----:B------:R-:W-:Y:S01]  /*8ae0*/  BSSY B0, `(.L_x_132) ;  /* 0x0000009000007945 */ /* 0x000fe20003800000 */
[----:B------:R-:W-:Y:S11]  /*8af0*/  ISETP.NE.AND P1, PT, R68, RZ, PT ;  /* 0x000000ff4400720c */ /* 0x000ff60003f25270 */
[----:B------:R-:W-:Y:S05]  /*8b00*/  @P0 IMAD R3, R27, 0x1000, R66 ;  /* 0x000010001b030824 */ /* 0x000fea00078e0242 */
[----:B------:R-:W-:Y:S05]  /*8b10*/  @P0 IADD3 R0, PT, PT, R3, UR49, RZ ;  /* 0x0000003103000c10 */ /* 0x000fea000fffe0ff */
[----:B------:R-:W-:Y:S01]  /*8b20*/  @P0 IMAD.IADD R0, R71, 0x1, R0 ;  /* 0x0000000147000824 */ /* 0x000fe200078e0200 */
[----:B------:R-:W-:Y:S06]  /*8b30*/  @P1 BRA `(.L_x_133) ;  /* 0x00000000000c1947 */ /* 0x000fec0003800000 */
[----:B------:R-:W-:Y:S04]  /*8b40*/  SHF.L.U32 R4, R57, 0x1f, RZ ;  /* 0x0000001f39047819 */ /* 0x000fe800000006ff */
[----:B------:R-:W2:Y:S02]  /*8b50*/  SYNCS.PHASECHK.TRANS64.TRYWAIT P1, [R2+URZ+0xd0], R4 ;  /* 0x0000d004020075a7 */ /* 0x000ea400080211ff */
[----:B--2---:R-:W-:Y:S05]  /*8b60*/  @!P1 BRA `(.L_x_134) ;  /* 0x00000020005c9947 */ /* 0x004fea0003800000 */
.L_x_133:
[----:B------:R-:W-:Y:S05]  /*8b70*/  BSYNC B0 ;  /* 0x0000000000007941 */ /* 0x000fea0003800000 */
.L_x_132:
[----:B------:R3:W4:Y:S01]  /*8b80*/  @P0 LDS.128 R28, [R3+UR49+0x200] ;  /* 0x00020031031c0984 */ /* 0x0007220008000c00 */
[----:B------:R-:W-:Y:S03]  /*8b90*/  IADD3 R27, PT, PT, R27, 0x1, RZ ;  /* 0x000000011b1b7810 */ /* 0x000fe60007ffe0ff */
[----:B------:R3:W1:Y:S04]  /*8ba0*/  @P0 LDS.128 R36, [R0+0x200] ;  /* 0x0002000000240984 */ /* 0x0006680000000c00 */
.L_x_131:
[----:B------:R-:W-:Y:S05]  /*8bb0*/  BSYNC B1 ;  /* 0x0000000000017941 */ /* 0x000fea0003800000 */
.L_x_130:
[----:B---3--:R-:W-:Y:S05]  /*8bc0*/  VIADD R0, R25, 0x20 ;  /* 0x0000002019007836 */ /* 0x008fea0000000000 */
[----:B------:R-:W-:Y:S04]  /*8bd0*/  SHF.R.U32.HI R0, RZ, 0x15, R0 ;  /* 0x00000015ff007819 */ /* 0x000fe80000011600 */
[----:B------:R-:W-:Y:S11]  /*8be0*/  LOP3.LUT P0, RZ, R0, 0x3, R50, 0x48, !PT ;  /* 0x0000000300ff7812 */ /* 0x000ff60007804832 */
[----:B------:R-:W-:Y:S02]  /*8bf0*/  @!UPT UIADD3 URZ, UPT, UPT, URZ, URZ, URZ ;  /* 0x000000fffffff290 */ /* 0x000fe4000fffe0ff */
[----:B------:R-:W-:Y:S05]  /*8c00*/  @!P0 BRA `(.L_x_135) ;  /* 0x0000000000408947 */ /* 0x000fea0003800000 */
[----:B------:R-:W3:Y:S01]  /*8c10*/  LDCU.64 UR8, c[0x4][0x70] ;  /* 0x01000e00ff0877ac */ /* 0x000ee20008000a00 */
[----:B------:R-:W-:Y:S01]  /*8c20*/  MOV R3, 0x0 ;  /* 0x0000000000037802 */ /* 0x000fe20000000f00 */
[----:B------:R-:W-:Y:S02]  /*8c30*/  HFMA2 R12, -RZ, RZ, 0, 5.9604644775390625e-08 ;  /* 0x00000001ff0c7431 */ /* 0x000fe400000001ff */
[----:B-1----:R-:W-:Y:S02]  /*8c40*/  IMAD.MOV.U32 R8, RZ, RZ, 0x192 ;  /* 0x00000192ff087424 */ /* 0x002fe400078e00ff */
[----:B------:R-:W-:Y:S01]  /*8c50*/  IMAD.MOV.U32 R13, RZ, RZ, RZ ;  /* 0x000000ffff0d7224 */ /* 0x000fe200078e00ff */
[----:B------:R-:W1:Y:S01]  /*8c60*/  LDCU.64 UR6, c[0x4][0x78] ;  /* 0x01000f00ff0677ac */ /* 0x000e620008000a00 */
[----:B--2---:R-:W2:Y:S01]  /*8c70*/  LDC.64 R2, c[0x4][R3] ;  /* 0x0100000003027b82 */ /* 0x004ea20000000a00 */
[----:B------:R-:W5:Y:S01]  /*8c80*/  LDCU.64 UR4, c[0x4][0x10] ;  /* 0x01000200ff0477ac */ /* 0x000f620008000a00 */
[----:B---3--:R-:W-:Y:S01]  /*8c90*/  MOV R5, UR9 ;  /* 0x0000000900057c02 */ /* 0x008fe20008000f00 */
[----:B------:R-:W-:Y:S01]  /*8ca0*/  IMAD.U32 R4, RZ, RZ, UR8 ;  /* 0x00000008ff047e24 */ /* 0x000fe2000f8e00ff */
[----:B-1----:R-:W-:Y:S01]  /*8cb0*/  MOV R7, UR7 ;  /* 0x0000000700077c02 */ /* 0x002fe20008000f00 */
[----:B------:R-:W-:Y:S01]  /*8cc0*/  IMAD.U32 R6, RZ, RZ, UR6 ;  /* 0x00000006ff067e24 */ /* 0x000fe2000f8e00ff */
[----:B-----5:R-:W-:Y:S01]  /*8cd0*/  MOV R11, UR5 ;  /* 0x00000005000b7c02 */ /* 0x020fe20008000f00 */
[----:B------:R-:W-:Y:S02]  /*8ce0*/  IMAD.U32 R10, RZ, RZ, UR4 ;  /* 0x00000004ff0a7e24 */ /* 0x000fe4000f8e00ff */
[----:B------:R-:W-:Y:S07]  /*8cf0*/  LEPC R20, `(.L_x_135) ;  /* 0x000000001014794e */ /* 0x000fee0000000000 */
[----:B--2-4-:R-:W-:Y:S05]  /*8d00*/  CALL.ABS.NOINC R2 ;  /* 0x0000000002007343 */ /* 0x014fea0003c00000 */
.L_x_135:
[----:B----4-:R-:W-:Y:S01]  /*8d10*/  SHF.L.U32 R3, R28, 0x10, RZ ;  /* 0x000000101c037819 */ /* 0x010fe200000006ff */
[----:B------:R-:W-:Y:S05]  /*8d20*/  WARPSYNC.ALL ;  /* 0x0000000000007948 */ /* 0x000fea0003800000 */
[----:B------:R-:W-:Y:S01]  /*8d30*/  R2UR UR4, R25 ;  /* 0x00000000190472ca */ /* 0x000fe200000e0000 */
[----:B------:R-:W-:Y:S01]  /*8d40*/  BSSY.RECONVERGENT B0, `(.L_x_136) ;  /* 0x0000059000007945 */ /* 0x000fe20003800200 */
[C---:B------:R-:W-:Y:S02]  /*8d50*/  SHF.L.U32 R20, R29.reuse, 0x10, RZ ;  /* 0x000000101d147819 */ /* 0x040fe400000006ff */
[----:B------:R-:W-:Y:S02]  /*8d60*/  LOP3.LUT R21, R29, 0xffff0000, RZ, 0xc0, !PT ;  /* 0xffff00001d157812 */ /* 0x000fe400078ec0ff */
[----:B------:R-:W-:Y:S02]  /*8d70*/  ISETP.NE.AND P6, PT, R65, RZ, PT ;  /* 0x000000ff4100720c */ /* 0x000fe40003fc5270 */
[----:B------:R-:W-:Y:S02]  /*8d80*/  ISETP.NE.AND P1, PT, R59, RZ, PT ;  /* 0x000000ff3b00720c */ /* 0x000fe40003f25270 */
[----:B------:R-:W-:Y:S03]  /*8d90*/  ISETP.NE.U32.OR P0, PT, R64, 0x1, !P6 ;  /* 0x000000014000780c */ /* 0x000fe60007705470 */
[----:B-12---:R-:W1:Y:S02]  /*8da0*/  LDTM.x16 R4, tmem[UR4+0x20] ;  /* 0x00002004000479ee */ /* 0x006e640008240000 */
        /* <DEDUP_REMOVED lines=15> */
[----:B------:R-:W-:Y:S01]  /*8ea0*/  FFMA R4, R26, R16, R4 ;  /* 0x000000101a047223 */ /* 0x000fe20000000004 */
[C---:B------:R-:W-:Y:S01]  /*8eb0*/  SHF.L.U32 R2, R31.reuse, 0x10, RZ ;  /* 0x000000101f027819 */ /* 0x040fe200000006ff */
[C---:B------:R-:W-:Y:S01]  /*8ec0*/  FMUL R5, R24.reuse, R9 ;  /* 0x0000000918057220 */ /* 0x040fe20000400000 */
[----:B------:R-:W-:Y:S01]  /*8ed0*/  LOP3.LUT R16, R31, 0xffff0000, RZ, 0xc0, !PT ;  /* 0xffff00001f107812 */ /* 0x000fe200078ec0ff */
[----:B------:R-:W-:Y:S01]  /*8ee0*/  FMUL R6, R24, R10 ;  /* 0x0000000a18067220 */ /* 0x000fe20000400000 */
[----:B------:R-:W-:Y:S01]  /*8ef0*/  F2FP.BF16.F32.PACK_AB R33, R7, R3 ;  /* 0x000000030721723e */ /* 0x000fe200000010ff */
[----:B------:R-:W-:Y:S01]  /*8f00*/  FFMA R5, R26, R0, R5 ;  /* 0x000000001a057223 */ /* 0x000fe20000000005 */
[----:B------:R-:W-:Y:S01]  /*8f10*/  SHF.L.U32 R0, R36, 0x10, RZ ;  /* 0x0000001024007819 */ /* 0x000fe200000006ff */
[----:B------:R-:W-:Y:S01]  /*8f20*/  FFMA R6, R26, R2, R6 ;  /* 0x000000021a067223 */ /* 0x000fe20000000006 */
[----:B------:R-:W-:Y:S01]  /*8f30*/  LOP3.LUT R2, R36, 0xffff0000, RZ, 0xc0, !PT ;  /* 0xffff000024027812 */ /* 0x000fe200078ec0ff */
[C---:B------:R-:W-:Y:S01]  /*8f40*/  FMUL R11, R24.reuse, R11 ;  /* 0x0000000b180b7220 */ /* 0x040fe20000400000 */
[----:B------:R-:W-:Y:S01]  /*8f50*/  SHF.L.U32 R3, R37, 0x10, RZ ;  /* 0x0000001025037819 */ /* 0x000fe200000006ff */
[C---:B------:R-:W-:Y:S01]  /*8f60*/  FMUL R9, R24.reuse, R13 ;  /* 0x0000000d18097220 */ /* 0x040fe20000400000 */
        /* <DEDUP_REMOVED lines=13> */
[----:B------:R-:W-:Y:S01]  /*9040*/  FMUL R14, R24, R18 ;  /* 0x00000012180e7220 */ /* 0x000fe20000400000 */
        /* <DEDUP_REMOVED lines=23> */
[----:B--2---:R-:W2:Y:S01]  /*91c0*/  FENCE.VIEW.ASYNC.S ;  /* 0x00000000000073c6 */ /* 0x004ea20000000000 */
[----:B------:R-:W-:Y:S01]  /*91d0*/  @P0 PRMT R0, R70, 0x654, R0 ;  /* 0x0000065446000816 */ /* 0x000fe20000000000 */
[----:B--2---:R-:W-:Y:S06]  /*91e0*/  BAR.SYNC.DEFER_BLOCKING 0x1, 0x80 ;  /* 0x0042000000007b1d */ /* 0x004fec0000010000 */
        /* <DEDUP_REMOVED lines=14> */
.L_x_137:
[----:B------:R-:W-:Y:S05]  /*92d0*/  BSYNC.RECONVERGENT B0 ;  /* 0x0000000000007941 */ /* 0x000fea0003800200 */
.L_x_136:
        /* <DEDUP_REMOVED lines=19> */
.L_x_141:
[----:B------:R-:W-:Y:S05]  /*9410*/  BSYNC B0 ;  /* 0x0000000000007941 */ /* 0x000fea0003800000 */
.L_x_140:
[----:B------:R3:W4:Y:S04]  /*9420*/  @P0 LDS.128 R28, [R27+UR49+0x200] ;  /* 0x000200311b1c0984 */ /* 0x0007280008000c00 */
[----:B------:R3:W1:Y:S02]  /*9430*/  @P0 LDS.128 R36, [R71+0x200] ;  /* 0x0002000047240984 */ /* 0x0006640000000c00 */
.L_x_139:
[----:B------:R-:W-:Y:S05]  /*9440*/  BSYNC B1 ;  /* 0x0000000000017941 */ /* 0x000fea0003800000 */
.L_x_138:
[----:B--2---:R-:W-:Y:S05]  /*9450*/  VIADD R0, R25, 0x30 ;  /* 0x0000003019007836 */ /* 0x004fea0000000000 */
[----:B------:R-:W-:Y:S04]  /*9460*/  SHF.R.U32.HI R0, RZ, 0x15, R0 ;  /* 0x00000015ff007819 */ /* 0x000fe80000011600 */
[----:B------:R-:W-:Y:S11]  /*9470*/  LOP3.LUT P0, RZ, R0, 0x3, R50, 0x48, !PT ;  /* 0x0000000300ff7812 */ /* 0x000ff60007804832 */
[----:B------:R-:W-:Y:S02]  /*9480*/  @!UPT UIADD3 URZ, UPT, UPT, URZ, URZ, URZ ;  /* 0x000000fffffff290 */ /* 0x000fe4000fffe0ff */
[----:B------:R-:W-:Y:S05]  /*9490*/  @!P0 BRA `(.L_x_143) ;  /* 0x0000000000408947 */ /* 0x000fea0003800000 */
[----:B------:R-:W2:Y:S01]  /*94a0*/  LDCU.64 UR8, c[0x4][0x70] ;  /* 0x01000e00ff0877ac */ /* 0x000ea20008000a00 */
[----:B------:R-:W-:Y:S01]  /*94b0*/  MOV R3, 0x0 ;  /* 0x0000000000037802 */ /* 0x000fe20000000f00 */
        /* <DEDUP_REMOVED lines=14> */
.L_x_143:
[----:B------:R-:W-:Y:S01]  /*95a0*/  ISETP.NE.AND P0, PT, R59, RZ, PT ;  /* 0x000000ff3b00720c */ /* 0x000fe20003f05270 */
[----:B------:R-:W-:Y:S05]  /*95b0*/  WARPSYNC.ALL ;  /* 0x0000000000007948 */ /* 0x000fea0003800000 */
[----:B------:R-:W-:Y:S01]  /*95c0*/  R2UR UR4, R25 ;  /* 0x00000000190472ca */ /* 0x000fe200000e0000 */
[----:B------:R-:W-:Y:S01]  /*95d0*/  BSSY.RECONVERGENT B0, `(.L_x_144) ;  /* 0x0000055000007945 */ /* 0x000fe20003800200 */
[C---:B----4-:R-:W-:Y:S02]  /*95e0*/  SHF.L.U32 R20, R28.reuse, 0x10, RZ ;  /* 0x000000101c147819 */ /* 0x050fe400000006ff */
[----:B------:R-:W-:Y:S02]  /*95f0*/  LOP3.LUT R21, R28, 0xffff0000, RZ, 0xc0, !PT ;  /* 0xffff00001c157812 */ /* 0x000fe400078ec0ff */
[C---:B------:R-:W-:Y:S02]  /*9600*/  SHF.L.U32 R25, R29.reuse, 0x10, RZ ;  /* 0x000000101d197819 */ /* 0x040fe400000006ff */
[----:B---3--:R-:W-:Y:S02]  /*9610*/  LOP3.LUT R27, R29, 0xffff0000, RZ, 0xc0, !PT ;  /* 0xffff00001d1b7812 */ /* 0x008fe400078ec0ff */
[C---:B------:R-:W-:Y:S02]  /*9620*/  SHF.L.U32 R28, R30.reuse, 0x10, RZ ;  /* 0x000000101e1c7819 */ /* 0x040fe400000006ff */
[----:B------:R-:W-:Y:S01]  /*9630*/  LOP3.LUT R29, R30, 0xffff0000, RZ, 0xc0, !PT ;  /* 0xffff00001e1d7812 */ /* 0x000fe200078ec0ff */
[----:B-1----:R-:W1:Y:S01]  /*9640*/  LDTM.x16 R4, tmem[UR4+0x30] ;  /* 0x00003004000479ee */ /* 0x002e620008240000 */
[C---:B------:R-:W-:Y:S01]  /*9650*/  SHF.L.U32 R30, R31.reuse, 0x10, RZ ;  /* 0x000000101f1e7819 */ /* 0x040fe200000006ff */
[----:B------:R-:W-:Y:S01]  /*9660*/  NOP ;  /* 0x0000000000007918 */ /* 0x000fe20000000000 */
[----:B------:R-:W-:Y:S02]  /*9670*/  LOP3.LUT R31, R31, 0xffff0000, RZ, 0xc0, !PT ;  /* 0xffff00001f1f7812 */ /* 0x000fe400078ec0ff */
[C---:B------:R-:W-:Y:S02]  /*9680*/  SHF.L.U32 R32, R36.reuse, 0x10, RZ ;  /* 0x0000001024207819 */ /* 0x040fe400000006ff */
[----:B------:R-:W-:Y:S02]  /*9690*/  LOP3.LUT R33, R36, 0xffff0000, RZ, 0xc0, !PT ;  /* 0xffff000024217812 */ /* 0x000fe400078ec0ff */
[----:B------:R-:W-:Y:S02]  /*96a0*/  IADD3 R62, PT, PT, R62, 0x140, RZ ;  /* 0x000001403e3e7810 */ /* 0x000fe40007ffe0ff */
[C---:B------:R-:W-:Y:S02]  /*96b0*/  SHF.L.U32 R34, R37.reuse, 0x10, RZ ;  /* 0x0000001025227819 */ /* 0x040fe400000006ff */
[----:B------:R-:W-:Y:S02]  /*96c0*/  LOP3.LUT R62, R62, 0xfefffff8, RZ, 0xc0, !PT ;  /* 0xfefffff83e3e7812 */ /* 0x000fe400078ec0ff */
[----:B------:R-:W-:Y:S02]  /*96d0*/  LOP3.LUT R35, R37, 0xffff0000, RZ, 0xc0, !PT ;  /* 0xffff000025237812 */ /* 0x000fe400078ec0ff */
[----:B-1----:R1:W-:Y:S01]  /*96e0*/  SYNCS.ARRIVE.TRANS64.RED.A1T0 RZ, [R62+URZ], RZ ;  /* 0x000000ff3eff79a7 */ /* 0x0023e200081004ff */
[C---:B------:R-:W-:Y:S02]  /*96f0*/  SHF.L.U32 R36, R38.reuse, 0x10, RZ ;  /* 0x0000001026247819 */ /* 0x040fe400000006ff */
[----:B------:R-:W-:Y:S02]  /*9700*/  LOP3.LUT R37, R38, 0xffff0000, RZ, 0xc0, !PT ;  /* 0xffff000026257812 */ /* 0x000fe400078ec0ff */
[C---:B------:R-:W-:Y:S01]  /*9710*/  SHF.L.U32 R38, R39.reuse, 0x10, RZ ;  /* 0x0000001027267819 */ /* 0x040fe200000006ff */
[C---:B------:R-:W-:Y:S01]  /*9720*/  FMUL R0, R24.reuse, R4 ;  /* 0x0000000418007220 */ /* 0x040fe20000400000 */
[C---:B------:R-:W-:Y:S01]  /*9730*/  FMUL R2, R24.reuse, R5 ;  /* 0x0000000518027220 */ /* 0x040fe20000400000 */
[C---:B------:R-:W-:Y:S01]  /*9740*/  FMUL R3, R24.reuse, R6 ;  /* 0x0000000618037220 */ /* 0x040fe20000400000 */
[----:B------:R-:W-:Y:S01]  /*9750*/  FMUL R7, R24, R7 ;  /* 0x0000000718077220 */ /* 0x000fe20000400000 */
[----:B------:R-:W-:Y:S01]  /*9760*/  FFMA R0, R26, R20, R0 ;  /* 0x000000141a007223 */ /* 0x000fe20000000000 */
        /* <DEDUP_REMOVED lines=20> */
[----:B------:R-:W-:Y:S01]  /*98b0*/  LOP3.LUT R39, R39, 0xffff0000, RZ, 0xc0, !PT ;  /* 0xffff000027277812 */ /* 0x000fe200078ec0ff */
[----:B------:R-:W-:Y:S01]  /*98c0*/  FMUL R14, R24, R18 ;  /* 0x00000012180e7220 */ /* 0x000fe20000400000 */
[----:B------:R-:W-:Y:S01]  /*98d0*/  FFMA R15, R26, R35, R15 ;  /* 0x000000231a0f7223 */ /* 0x000fe2000000000f */
[----:B------:R-:W-:Y:S01]  /*98e0*/  FMUL R19, R24, R19 ;  /* 0x0000001318137220 */ /* 0x000fe20000400000 */
[----:B------:R-:W-:Y:S01]  /*98f0*/  F2FP.BF16.F32.PACK_AB R28, R2, R0 ;  /* 0x00000000021c723e */ /* 0x000fe200000010ff */
[C---:B------:R-:W-:Y:S01]  /*9900*/  FFMA R12, R26.reuse, R36, R12 ;  /* 0x000000241a0c7223 */ /* 0x040fe2000000000c */
[----:B------:R-:W-:Y:S01]  /*9910*/  F2FP.BF16.F32.PACK_AB R29, R7, R3 ;  /* 0x00000003071d723e */ /* 0x000fe200000010ff */
[C---:B------:R-:W-:Y:S01]  /*9920*/  FFMA R13, R26.reuse, R37, R13 ;  /* 0x000000251a0d7223 */ /* 0x040fe2000000000d */
[----:B------:R-:W-:Y:S01]  /*9930*/  F2FP.BF16.F32.PACK_AB R30, R5, R4 ;  /* 0x00000004051e723e */ /* 0x000fe200000010ff */
[C---:B------:R-:W-:Y:S01]  /*9940*/  FFMA R14, R26.reuse, R38, R14 ;  /* 0x000000261a0e7223 */ /* 0x040fe2000000000e */
[----:B------:R-:W-:Y:S01]  /*9950*/  F2FP.BF16.F32.PACK_AB R31, R11, R6 ;  /* 0x000000060b1f723e */ /* 0x000fe200000010ff */
[----:B------:R-:W-:Y:S01]  /*9960*/  FFMA R19, R26, R39, R19 ;  /* 0x000000271a137223 */ /* 0x000fe20000000013 */
[----:B------:R-:W-:Y:S02]  /*9970*/  F2FP.BF16.F32.PACK_AB R8, R9, R8 ;  /* 0x000000080908723e */ /* 0x000fe400000010ff */
[----:B------:R-:W-:Y:S01]  /*9980*/  F2FP.BF16.F32.PACK_AB R9, R15, R10 ;  /* 0x0000000a0f09723e */ /* 0x000fe200000010ff */
[----:B------:R1:W-:Y:S01]  /*9990*/  STS.128 [R66+UR49+0x3200], R28 ;  /* 0x0032001c42007988 */ /* 0x0003e20008000c31 */
        /* <DEDUP_REMOVED lines=24> */
.L_x_145:
[----:B------:R-:W-:Y:S05]  /*9b20*/  BSYNC.RECONVERGENT B0 ;  /* 0x0000000000007941 */ /* 0x000fea0003800200 */
.L_x_144:
[----:B------:R-:W-:Y:S01]  /*9b30*/  BAR.SYNC.DEFER_BLOCKING 0x1, 0x80 ;  /* 0x0042000000007b1d */ /* 0x000fe20000010000 */
[----:B------:R-:W-:Y:S01]  /*9b40*/  UISETP.NE.AND UP0, UPT, UR54, -0x4, UPT ;  /* 0xfffffffc3600788c */ /* 0x000fe2000bf05270 */
[----:B------:R-:W-:Y:S08]  /*9b50*/  IADD3 R22, PT, PT, R22, 0x1, RZ ;  /* 0x0000000116167810 */ /* 0x000ff00007ffe0ff */
[----:B------:R-:W-:Y:S05]  /*9b60*/  BRA.U !UP0, `(.L_x_146) ;  /* 0x0000000108287547 */ /* 0x000fea000b800000 */
[----:B------:R-:W-:Y:S01]  /*9b70*/  ISETP.NE.AND P0, PT, R65, RZ, PT ;  /* 0x000000ff4100720c */ /* 0x000fe20003f05270 */
[----:B------:R-:W-:Y:S01]  /*9b80*/  IMAD.U32 R0, RZ, RZ, UR52 ;  /* 0x00000034ff007e24 */ /* 0x000fe2000f8e00ff */
[----:B------:R-:W-:Y:S02]  /*9b90*/  UIADD3 UR4, UPT, UPT, UR52, 0x1, URZ ;  /* 0x0000000134047890 */ /* 0x000fe4000fffe0ff */
[----:B------:R-:W-:Y:S02]  /*9ba0*/  ISETP.NE.U32.OR P0, PT, R64, 0x1, !P0 ;  /* 0x000000014000780c */ /* 0x000fe40004705470 */
[----:B------:R-:W-:Y:S04]  /*9bb0*/  UISETP.NE.AND UP0, UPT, UR4, 0x4, UPT ;  /* 0x000000040400788c */ /* 0x000fe8000bf05270 */
[----:B------:R-:W-:Y:S07]  /*9bc0*/  USEL UR52, UR4, URZ, UP0 ;  /* 0x000000ff04347287 */ /* 0x000fee0008000000 */
[----:B------:R-:W-:Y:S05]  /*9bd0*/  @P0 LEA R0, R0, UR49, 0x3 ;  /* 0x0000003100000c11 */ /* 0x000fea000f8e18ff */
[----:B------:R-:W-:Y:S05]  /*9be0*/  @P0 VIADD R0, R0, 0xf0 ;  /* 0x000000f000000836 */ /* 0x000fea0000000000 */
[----:B------:R-:W-:Y:S04]  /*9bf0*/  @P0 PRMT R0, R70, 0x654, R0 ;  /* 0x0000065446000816 */ /* 0x000fe80000000000 */
[----:B------:R2:W-:Y:S03]  /*9c00*/  @P0 SYNCS.ARRIVE.TRANS64.RED.A1T0 RZ, [R0+URZ], RZ ;  /* 0x000000ff00ff09a7 */ /* 0x0005e600081004ff */
.L_x_146:
[----:B------:R-:W-:Y:S01]  /*9c10*/  R2UR UR5, R51 ;  /* 0x00000000330572ca */ /* 0x000fe200000e0000 */
[----:B------:R-:W-:Y:S01]  /*9c20*/  UIADD3 UR54, UPT, UPT, UR54, 0x4, URZ ;  /* 0x0000000436367890 */ /* 0x000fe2000fffe0ff */
[----:B------:R-:W-:Y:S01]  /*9c30*/  R2UR UR4, R52 ;  /* 0x00000000340472ca */ /* 0x000fe200000e0000 */
[----:B------:R-:W-:Y:S01]  /*9c40*/  UMOV UR51, UR63 ;  /* 0x0000003f00337c82 */ /* 0x000fe20008000000 */
[----:B------:R-:W-:Y:S02]  /*9c50*/  LOP3.LUT P0, RZ, R46, 0x1, RZ, 0xc0, !PT ;  /* 0x000000012eff7812 */ /* 0x000fe4000780c0ff */
[C---:B------:R-:W-:Y:S02]  /*9c60*/  ISETP.NE.AND P1, PT, R22.reuse, 0x2, PT ;  /* 0x000000021600780c */ /* 0x040fe40003f25270 */
[----:B------:R-:W-:Y:S02]  /*9c70*/  LOP3.LUT R55, R55, 0x1, RZ, 0x3c, !PT ;  /* 0x0000000137377812 */ /* 0x000fe400078e3cff */
[----:B--2---:R-:W-:Y:S02]  /*9c80*/  SEL R0, RZ, 0x1, P1 ;  /* 0x00000001ff007807 */ /* 0x004fe40000800000 */
[----:B------:R-:W-:Y:S01]  /*9c90*/  SEL R22, R22, RZ, P1 ;  /* 0x000000ff16167207 */ /* 0x000fe20000800000 */
[----:B------:R-:W-:Y:S01]  /*9ca0*/  UIADD3 UR19, UPT, UPT, UR36, UR5, URZ ;  /* 0x0000000524137290 */ /* 0x000fe2000fffe0ff */
[----:B------:R-:W-:Y:S01]  /*9cb0*/  LOP3.LUT R56, R56, R0, RZ, 0x3c, !PT ;  /* 0x0000000038387212 */ /* 0x000fe200078e3cff */
[----:B------:R-:W-:Y:S02]  /*9cc0*/  UIADD3 UR21, UPT, UPT, UR37, UR4, URZ ;  /* 0x0000000425157290 */ /* 0x000fe4000fffe0ff */
[----:B------:R-:W-:Y:S10]  /*9cd0*/  @P0 BRA `(.L_x_147) ;  /* 0xffffffc800980947 */ /* 0x000ff4000383ffff */
[----:B------:R-:W-:-:S13]  /*9ce0*/  R2UR UR4, R53 ;  /* 0x00000000350472ca */ /* 0x000fda00000e0000 */
[----:B------:R-:W-:-:S09]  /*9cf0*/  UISETP.NE.AND UP0, UPT, UR4, URZ, UPT ;  /* 0x000000ff0400728c */ /* 0x000fd2000bf05270 */
[----:B------:R-:W-:Y:S05]  /*9d00*/  BRA.U !UP0, `(.L_x_148) ;  /* 0x0000000108487547 */ /* 0x000fea000b800000 */
[----:B------:R-:W2:Y:S02]  /*9d10*/  LDCU.64 UR4, c[0x0][0x890] ;  /* 0x00011200ff0477ac */ /* 0x000ea40008000a00 */
[----:B--2---:R-:W-:-:S04]  /*9d20*/  UISETP.NE.U32.AND UP0, UPT, UR4, URZ, UPT ;  /* 0x000000ff0400728c */ /* 0x004fc8000bf05070 */
[----:B------:R-:W-:-:S09]  /*9d30*/  UISETP.NE.AND.EX UP0, UPT, UR5, URZ, UPT, UP0 ;  /* 0x000000ff0500728c */ /* 0x000fd2000bf05300 */
[----:B------:R-:W-:Y:S05]  /*9d40*/  BRA.U UP0, `(.L_x_149) ;  /* 0x00000001000c7547 */ /* 0x000fea000b800000 */
[----:B------:R-:W-:-:S13]  /*9d50*/  FSETP.NEU.AND P0, PT, R26, RZ, PT ;  /* 0x000000ff1a00720b */ /* 0x000fda0003f0d000 */
[----:B------:R-:W-:Y:S05]  /*9d60*/  @!P0 EXIT ;  /* 0x000000000000894d */ /* 0x000fea0003800000 */
[----:B------:R-:W-:Y:S05]  /*9d70*/  BRA `(.L_x_148) ;  /* 0x00000000002c7947 */ /* 0x000fea0003800000 */
.L_x_149:
[----:B------:R-:W-:Y:S01]  /*9d80*/  ISETP.NE.AND P0, PT, R63, RZ, PT ;  /* 0x000000ff3f00720c */ /* 0x000fe20003f05270 */
[----:B------:R-:W-:-:S12]  /*9d90*/  BSSY.RECONVERGENT B0, `(.L_x_148) ;  /* 0x0000009000007945 */ /* 0x000fd80003800200 */
[----:B------:R-:W-:Y:S05]  /*9da0*/  @P0 BRA `(.L_x_150) ;  /* 0x0000000000140947 */ /* 0x000fea0003800000 */
[----:B------:R-:W2:Y:S02]  /*9db0*/  LDCU.64 UR4, c[0x0][0x888] ;  /* 0x00011100ff0477ac */ /* 0x000ea40008000a00 */
[----:B--2---:R-:W-:-:S04]  /*9dc0*/  ISETP.NE.U32.AND P0, PT, RZ, UR4, PT ;  /* 0x00000004ff007c0c */ /* 0x004fc8000bf05070 */
[----:B------:R-:W-:-:S13]  /*9dd0*/  ISETP.NE.AND.EX P0, PT, RZ, UR5, PT, P0 ;  /* 0x00000005ff007c0c */ /* 0x000fda000bf05300 */
[----:B------:R-:W-:Y:S05]  /*9de0*/  @!P0 EXIT ;  /* 0x000000000000894d */ /* 0x000fea0003800000 */
[----:B------:R-:W-:Y:S05]  /*9df0*/  BRA `(.L_x_151) ;  /* 0x0000000000087947 */ /* 0x000fea0003800000 */
.L_x_150:
[----:B------:R-:W-:-:S13]  /*9e00*/  FSETP.NEU.AND P0, PT, R26, RZ, PT ;  /* 0x000000ff1a00720b */ /* 0x000fda0003f0d000 */
[----:B------:R-:W-:Y:S05]  /*9e10*/  @!P0 EXIT ;  /* 0x000000000000894d */ /* 0x000fea0003800000 */
.L_x_151:
[----:B------:R-:W-:Y:S05]  /*9e20*/  BSYNC.RECONVERGENT B0 ;  /* 0x0000000000007941 */ /* 0x000fea0003800200 */
.L_x_148:
[----:B------:R-:W2:Y:S01]  /*9e30*/  S2UR UR5, SR_CgaCtaId ;  /* 0x00000000000579c3 */ /* 0x000ea20000008800 */
[----:B------:R-:W-:Y:S01]  /*9e40*/  ULEA UR4, UR52, UR49, 0x3 ;  /* 0x0000003134047291 */ /* 0x000fe2000f8e18ff */
[----:B------:R-:W-:-:S04]  /*9e50*/  DEPBAR.LE SB0, 0x0 ;  /* 0x000080000000791a */ /* 0x000fc80000000000 */
[----:B------:R-:W-:-:S04]  /*9e60*/  UIADD3 UR4, UPT, UPT, UR4, 0xf0, URZ ;  /* 0x000000f004047890 */ /* 0x000fc8000fffe0ff */
[----:B--2---:R-:W-:-:S09]  /*9e70*/  UPRMT UR4, UR5, 0x654, UR4 ;  /* 0x0000065405047896 */ /* 0x004fd20008000004 */
[----:B------:R-:W-:Y:S01]  /*9e80*/  SYNCS.ARRIVE.TRANS64.RED.A1T0 RZ, [UR4], RZ ;  /* 0x000000ffffff79a7 */ /* 0x000fe20008100404 */
[----:B------:R-:W-:Y:S05]  /*9e90*/  EXIT ;  /* 0x000000000000794d */ /* 0x000fea0003800000 */
.L_x_25:
[----:B------:R-:W-:Y:S07]  /*9ea0*/  MOV R0, UR11 ;  /* 0x0000000b00007c02 */ /* 0x000fee0008000f00 */
.L_x_152:
[----:B--2---:R2:W3:Y:S02]  /*9eb0*/  SYNCS.PHASECHK.TRANS64.TRYWAIT P0, [R0+URZ+0x68], R4 ;  /* 0x00006804000075a7 */ /* 0x0044e400080011ff */
[----:B---3--:R-:W-:Y:S05]  /*9ec0*/  @!P0 NANOSLEEP.SYNCS 0x989680 ;  /* 0x009896800000895d */ /* 0x008fea0003900000 */
[----:B------:R-:W3:Y:S02]  /*9ed0*/  @!P0 SYNCS.PHASECHK.TRANS64 P0, [R0+URZ+0x68], R4 ;  /* 0x00006804000085a7 */ /* 0x000ee400080010ff */
[----:B---3--:R-:W-:Y:S05]  /*9ee0*/  @!P0 BRA `(.L_x_152) ;  /* 0xfffffffc00f08947 */ /* 0x008fea000383ffff */
[----:B------:R-:W-:Y:S05]  /*9ef0*/  BRA `(.L_x_24) ;  /* 0xffffff80001c7947 */ /* 0x000fea000383ffff */
.L_x_32:
[----:B--2---:R-:W-:Y:S07]  /*9f00*/  MOV R0, UR11 ;  /* 0x0000000b00007c02 */ /* 0x004fee0008000f00 */
.L_x_153:
[----:B--2---:R2:W3:Y:S02]  /*9f10*/  SYNCS.PHASECHK.TRANS64.TRYWAIT P0, [R0+URZ+0x68], R4 ;  /* 0x00006804000075a7 */ /* 0x0044e400080011ff */
[----:B---3--:R-:W-:Y:S05]  /*9f20*/  @!P0 NANOSLEEP.SYNCS 0x989680 ;  /* 0x009896800000895d */ /* 0x008fea0003900000 */
[----:B------:R-:W3:Y:S02]  /*9f30*/  @!P0 SYNCS.PHASECHK.TRANS64 P0, [R0+URZ+0x68], R4 ;  /* 0x00006804000085a7 */ /* 0x000ee400080010ff */
[----:B---3--:R-:W-:Y:S05]  /*9f40*/  @!P0 BRA `(.L_x_153) ;  /* 0xfffffffc00f08947 */ /* 0x008fea000383ffff */
[----:B------:R-:W-:Y:S05]  /*9f50*/  BRA `(.L_x_31) ;  /* 0xffffff8400447947 */ /* 0x000fea000383ffff */
.L_x_37:
[----:B------:R-:W-:-:S07]  /*9f60*/  MOV R0, UR29 ;  /* 0x0000001d00007c02 */ /* 0x000fce0008000f00 */
.L_x_154:
[----:B--2---:R2:W3:Y:S02]  /*9f70*/  SYNCS.PHASECHK.TRANS64.TRYWAIT P0, [R0+URZ+0x120], R3 ;  /* 0x00012003000075a7 */ /* 0x0044e400080011ff */
[----:B---3--:R-:W-:Y:S05]  /*9f80*/  @!P0 NANOSLEEP.SYNCS 0x989680 ;  /* 0x009896800000895d */ /* 0x008fea0003900000 */
[----:B------:R-:W3:Y:S02]  /*9f90*/  @!P0 SYNCS.PHASECHK.TRANS64 P0, [R0+URZ+0x120], R3 ;  /* 0x00012003000085a7 */ /* 0x000ee400080010ff */
[----:B---3--:R-:W-:Y:S05]  /*9fa0*/  @!P0 BRA `(.L_x_154) ;  /* 0xfffffffc00f08947 */ /* 0x008fea000383ffff */
[----:B------:R-:W-:Y:S05]  /*9fb0*/  BRA `(.L_x_155) ;  /* 0xffffff88000c7947 */ /* 0x000fea000383ffff */
.L_x_41:
[----:B------:R-:W-:-:S07]  /*9fc0*/  MOV R0, UR4 ;  /* 0x0000000400007c02 */ /* 0x000fce0008000f00 */
.L_x_156:
[----:B--2---:R2:W3:Y:S02]  /*9fd0*/  SYNCS.PHASECHK.TRANS64.TRYWAIT P0, [R0+URZ], R2 ;  /* 0x00000002000075a7 */ /* 0x0044e400080011ff */
[----:B---3--:R-:W-:Y:S05]  /*9fe0*/  @!P0 NANOSLEEP.SYNCS 0x989680 ;  /* 0x009896800000895d */ /* 0x008fea0003900000 */
[----:B------:R-:W3:Y:S02]  /*9ff0*/  @!P0 SYNCS.PHASECHK.TRANS64 P0, [R0+URZ], R2 ;  /* 0x00000002000085a7 */ /* 0x000ee400080010ff */
[----:B---3--:R-:W-:Y:S05]  /*a000*/  @!P0 BRA `(.L_x_156) ;  /* 0xfffffffc00f08947 */ /* 0x008fea000383ffff */
[----:B------:R-:W-:Y:S05]  /*a010*/  BRA `(.L_x_157) ;  /* 0xffffff8c00a07947 */ /* 0x000fea000383ffff */
.L_x_42:
[----:B------:R-:W-:-:S07]  /*a020*/  MOV R0, UR5 ;  /* 0x0000000500007c02 */ /* 0x000fce0008000f00 */
.L_x_158:
[----:B--2---:R2:W3:Y:S02]  /*a030*/  SYNCS.PHASECHK.TRANS64.TRYWAIT P0, [R0+URZ], R2 ;  /* 0x00000002000075a7 */ /* 0x0044e400080011ff */
[----:B---3--:R-:W-:Y:S05]  /*a040*/  @!P0 NANOSLEEP.SYNCS 0x989680 ;  /* 0x009896800000895d */ /* 0x008fea0003900000 */
[----:B------:R-:W3:Y:S02]  /*a050*/  @!P0 SYNCS.PHASECHK.TRANS64 P0, [R0+URZ], R2 ;  /* 0x00000002000085a7 */ /* 0x000ee400080010ff */
[----:B---3--:R-:W-:Y:S05]  /*a060*/  @!P0 BRA `(.L_x_158) ;  /* 0xfffffffc00f08947 */ /* 0x008fea000383ffff */
[----:B------:R-:W-:Y:S05]  /*a070*/  BRA `(.L_x_159) ;  /* 0xffffff8c00b07947 */ /* 0x000fea000383ffff */
.L_x_43:
[----:B------:R-:W-:-:S07]  /*a080*/  MOV R0, UR5 ;  /* 0x0000000500007c02 */ /* 0x000fce0008000f00 */
.L_x_160:
[----:B--2---:R2:W3:Y:S02]  /*a090*/  SYNCS.PHASECHK.TRANS64.TRYWAIT P0, [R0+URZ], R2 ;  /* 0x00000002000075a7 */ /* 0x0044e400080011ff */
[----:B---3--:R-:W-:Y:S05]  /*a0a0*/  @!P0 NANOSLEEP.SYNCS 0x989680 ;  /* 0x009896800000895d */ /* 0x008fea0003900000 */
[----:B------:R-:W3:Y:S02]  /*a0b0*/  @!P0 SYNCS.PHASECHK.TRANS64 P0, [R0+URZ], R2 ;  /* 0x00000002000085a7 */ /* 0x000ee400080010ff */
[----:B---3--:R-:W-:Y:S05]  /*a0c0*/  @!P0 BRA `(.L_x_160) ;  /* 0xfffffffc00f08947 */ /* 0x008fea000383ffff */
[----:B------:R-:W-:Y:S05]  /*a0d0*/  BRA `(.L_x_161) ;  /* 0xffffff8c00c07947 */ /* 0x000fea000383ffff */
.L_x_44:
[----:B------:R-:W-:-:S07]  /*a0e0*/  MOV R0, UR5 ;  /* 0x0000000500007c02 */ /* 0x000fce0008000f00 */
.L_x_162:
[----:B--2---:R2:W3:Y:S02]  /*a0f0*/  SYNCS.PHASECHK.TRANS64.TRYWAIT P0, [R0+URZ], R2 ;  /* 0x00000002000075a7 */ /* 0x0044e400080011ff */
[----:B---3--:R-:W-:Y:S05]  /*a100*/  @!P0 NANOSLEEP.SYNCS 0x989680 ;  /* 0x009896800000895d */ /* 0x008fea0003900000 */
[----:B------:R-:W3:Y:S02]  /*a110*/  @!P0 SYNCS.PHASECHK.TRANS64 P0, [R0+URZ], R2 ;  /* 0x00000002000085a7 */ /* 0x000ee400080010ff */
[----:B---3--:R-:W-:Y:S05]  /*a120*/  @!P0 BRA `(.L_x_162) ;  /* 0xfffffffc00f08947 */ /* 0x008fea000383ffff */
[----:B------:R-:W-:Y:S05]  /*a130*/  BRA `(.L_x_163) ;  /* 0xffffff8c00d07947 */ /* 0x000fea000383ffff */
.L_x_45:
[----:B------:R-:W-:-:S07]  /*a140*/  MOV R0, UR5 ;  /* 0x0000000500007c02 */ /* 0x000fce0008000f00 */
.L_x_164:
[----:B--2---:R2:W3:Y:S02]  /*a150*/  SYNCS.PHASECHK.TRANS64.TRYWAIT P0, [R0+URZ], R2 ;  /* 0x00000002000075a7 */ /* 0x0044e400080011ff */
[----:B---3--:R-:W-:Y:S05]  /*a160*/  @!P0 NANOSLEEP.SYNCS 0x989680 ;  /* 0x009896800000895d */ /* 0x008fea0003900000 */
[----:B------:R-:W3:Y:S02]  /*a170*/  @!P0 SYNCS.PHASECHK.TRANS64 P0, [R0+URZ], R2 ;  /* 0x00000002000085a7 */ /* 0x000ee400080010ff */
[----:B---3--:R-:W-:Y:S05]  /*a180*/  @!P0 BRA `(.L_x_164) ;  /* 0xfffffffc00f08947 */ /* 0x008fea000383ffff */
[----:B------:R-:W-:Y:S05]  /*a190*/  BRA `(.L_x_165) ;  /* 0xffffff8c00e07947 */ /* 0x000fea000383ffff */
.L_x_46:
[----:B------:R-:W-:-:S07]  /*a1a0*/  MOV R0, UR5 ;  /* 0x0000000500007c02 */ /* 0x000fce0008000f00 */
.L_x_166:
[----:B--2---:R2:W3:Y:S02]  /*a1b0*/  SYNCS.PHASECHK.TRANS64.TRYWAIT P0, [R0+URZ], R2 ;  /* 0x00000002000075a7 */ /* 0x0044e400080011ff */
[----:B---3--:R-:W-:Y:S05]  /*a1c0*/  @!P0 NANOSLEEP.SYNCS 0x989680 ;  /* 0x009896800000895d */ /* 0x008fea0003900000 */
[----:B------:R-:W3:Y:S02]  /*a1d0*/  @!P0 SYNCS.PHASECHK.TRANS64 P0, [R0+URZ], R2 ;  /* 0x00000002000085a7 */ /* 0x000ee400080010ff */
[----:B---3--:R-:W-:Y:S05]  /*a1e0*/  @!P0 BRA `(.L_x_166) ;  /* 0xfffffffc00f08947 */ /* 0x008fea000383ffff */
[----:B------:R-:W-:Y:S05]  /*a1f0*/  BRA `(.L_x_167) ;  /* 0xffffff8c00f07947 */ /* 0x000fea000383ffff */
.L_x_47:
[----:B------:R-:W-:-:S07]  /*a200*/  MOV R0, UR5 ;  /* 0x0000000500007c02 */ /* 0x000fce0008000f00 */
.L_x_168:
[----:B--2---:R2:W3:Y:S02]  /*a210*/  SYNCS.PHASECHK.TRANS64.TRYWAIT P0, [R0+URZ], R2 ;  /* 0x00000002000075a7 */ /* 0x0044e400080011ff */
[----:B---3--:R-:W-:Y:S05]  /*a220*/  @!P0 NANOSLEEP.SYNCS 0x989680 ;  /* 0x009896800000895d */ /* 0x008fea0003900000 */
[----:B------:R-:W3:Y:S02]  /*a230*/  @!P0 SYNCS.PHASECHK.TRANS64 P0, [R0+URZ], R2 ;  /* 0x00000002000085a7 */ /* 0x000ee400080010ff */
[----:B---3--:R-:W-:Y:S05]  /*a240*/  @!P0 BRA `(.L_x_168) ;  /* 0xfffffffc00f08947 */ /* 0x008fea000383ffff */
[----:B------:R-:W-:Y:S05]  /*a250*/  BRA `(.L_x_169) ;  /* 0xffffff9000007947 */ /* 0x000fea000383ffff */
.L_x_48:
[----:B------:R-:W-:-:S07]  /*a260*/  MOV R0, UR5 ;  /* 0x0000000500007c02 */ /* 0x000fce0008000f00 */
.L_x_170:
[----:B--2---:R2:W3:Y:S02]  /*a270*/  SYNCS.PHASECHK.TRANS64.TRYWAIT P0, [R0+URZ], R2 ;  /* 0x00000002000075a7 */ /* 0x0044e400080011ff */
[----:B---3--:R-:W-:Y:S05]  /*a280*/  @!P0 NANOSLEEP.SYNCS 0x989680 ;  /* 0x009896800000895d */ /* 0x008fea0003900000 */
[----:B------:R-:W3:Y:S02]  /*a290*/  @!P0 SYNCS.PHASECHK.TRANS64 P0, [R0+URZ], R2 ;  /* 0x00000002000085a7 */ /* 0x000ee400080010ff */
[----:B---3--:R-:W-:Y:S05]  /*a2a0*/  @!P0 BRA `(.L_x_170) ;  /* 0xfffffffc00f08947 */ /* 0x008fea000383ffff */
[----:B------:R-:W-:Y:S05]  /*a2b0*/  BRA `(.L_x_171) ;  /* 0xffffff9000107947 */ /* 0x000fea000383ffff */
.L_x_49:
[----:B------:R-:W-:-:S07]  /*a2c0*/  MOV R0, UR5 ;  /* 0x0000000500007c02 */ /* 0x000fce0008000f00 */
.L_x_172:
[----:B--2---:R2:W3:Y:S02]  /*a2d0*/  SYNCS.PHASECHK.TRANS64.TRYWAIT P0, [R0+URZ], R2 ;  /* 0x00000002000075a7 */ /* 0x0044e400080011ff */
[----:B---3--:R-:W-:Y:S05]  /*a2e0*/  @!P0 NANOSLEEP.SYNCS 0x989680 ;  /* 0x009896800000895d */ /* 0x008fea0003900000 */
[----:B------:R-:W3:Y:S02]  /*a2f0*/  @!P0 SYNCS.PHASECHK.TRANS64 P0, [R0+URZ], R2 ;  /* 0x00000002000085a7 */ /* 0x000ee400080010ff */
[----:B---3--:R-:W-:Y:S05]  /*a300*/  @!P0 BRA `(.L_x_172) ;  /* 0xfffffffc00f08947 */ /* 0x008fea000383ffff */
[----:B------:R-:W-:Y:S05]  /*a310*/  BRA `(.L_x_173) ;  /* 0xffffff9000207947 */ /* 0x000fea000383ffff */
.L_x_50:
[----:B------:R-:W-:-:S07]  /*a320*/  MOV R0, UR5 ;  /* 0x0000000500007c02 */ /* 0x000fce0008000f00 */
.L_x_174:
[----:B--2---:R2:W3:Y:S02]  /*a330*/  SYNCS.PHASECHK.TRANS64.TRYWAIT P0, [R0+URZ], R2 ;  /* 0x00000002000075a7 */ /* 0x0044e400080011ff */
[----:B---3--:R-:W-:Y:S05]  /*a340*/  @!P0 NANOSLEEP.SYNCS 0x989680 ;  /* 0x009896800000895d */ /* 0x008fea0003900000 */
[----:B------:R-:W3:Y:S02]  /*a350*/  @!P0 SYNCS.PHASECHK.TRANS64 P0, [R0+URZ], R2 ;  /* 0x00000002000085a7 */ /* 0x000ee400080010ff */
[----:B---3--:R-:W-:Y:S05]  /*a360*/  @!P0 BRA `(.L_x_174) ;  /* 0xfffffffc00f08947 */ /* 0x008fea000383ffff */
[----:B------:R-:W-:Y:S05]  /*a370*/  BRA `(.L_x_175) ;  /* 0xffffff9000307947 */ /* 0x000fea000383ffff */
.L_x_51:
[----:B------:R-:W-:-:S07]  /*a380*/  MOV R0, UR5 ;  /* 0x0000000500007c02 */ /* 0x000fce0008000f00 */
.L_x_176:
[----:B--2---:R2:W3:Y:S02]  /*a390*/  SYNCS.PHASECHK.TRANS64.TRYWAIT P0, [R0+URZ], R2 ;  /* 0x00000002000075a7 */ /* 0x0044e400080011ff */
[----:B---3--:R-:W-:Y:S05]  /*a3a0*/  @!P0 NANOSLEEP.SYNCS 0x989680 ;  /* 0x009896800000895d */ /* 0x008fea0003900000 */
[----:B------:R-:W3:Y:S02]  /*a3b0*/  @!P0 SYNCS.PHASECHK.TRANS64 P0, [R0+URZ], R2 ;  /* 0x00000002000085a7 */ /* 0x000ee400080010ff */
[----:B---3--:R-:W-:Y:S05]  /*a3c0*/  @!P0 BRA `(.L_x_176) ;  /* 0xfffffffc00f08947 */ /* 0x008fea000383ffff */
[----:B------:R-:W-:Y:S05]  /*a3d0*/  BRA `(.L_x_177) ;  /* 0xffffff9000407947 */ /* 0x000fea000383ffff */
.L_x_52:
[----:B------:R-:W-:-:S07]  /*a3e0*/  MOV R0, UR5 ;  /* 0x0000000500007c02 */ /* 0x000fce0008000f00 */
.L_x_178:
[----:B--2---:R2:W3:Y:S02]  /*a3f0*/  SYNCS.PHASECHK.TRANS64.TRYWAIT P0, [R0+URZ], R2 ;  /* 0x00000002000075a7 */ /* 0x0044e400080011ff */
[----:B---3--:R-:W-:Y:S05]  /*a400*/  @!P0 NANOSLEEP.SYNCS 0x989680 ;  /* 0x009896800000895d */ /* 0x008fea0003900000 */
[----:B------:R-:W3:Y:S02]  /*a410*/  @!P0 SYNCS.PHASECHK.TRANS64 P0, [R0+URZ], R2 ;  /* 0x00000002000085a7 */ /* 0x000ee400080010ff */
[----:B---3--:R-:W-:Y:S05]  /*a420*/  @!P0 BRA `(.L_x_178) ;  /* 0xfffffffc00f08947 */ /* 0x008fea000383ffff */
[----:B------:R-:W-:Y:S05]  /*a430*/  BRA `(.L_x_179) ;  /* 0xffffff9000507947 */ /* 0x000fea000383ffff */
.L_x_55:
[----:B------:R-:W-:-:S07]  /*a440*/  MOV R4, UR4 ;  /* 0x0000000400047c02 */ /* 0x000fce0008000f00 */
.L_x_180:
[----:B--2---:R2:W3:Y:S02]  /*a450*/  SYNCS.PHASECHK.TRANS64.TRYWAIT P1, [R4+URZ+0x128], R6 ;  /* 0x00012806040075a7 */ /* 0x0044e400080211ff */
[----:B---3--:R-:W-:Y:S05]  /*a460*/  @!P1 NANOSLEEP.SYNCS 0x989680 ;  /* 0x009896800000995d */ /* 0x008fea0003900000 */
[----:B------:R-:W3:Y:S02]  /*a470*/  @!P1 SYNCS.PHASECHK.TRANS64 P1, [R4+URZ+0x128], R6 ;  /* 0x00012806040095a7 */ /* 0x000ee400080210ff */
[----:B---3--:R-:W-:Y:S05]  /*a480*/  @!P1 BRA `(.L_x_180) ;  /* 0xfffffffc00f09947 */ /* 0x008fea000383ffff */
[----:B------:R-:W-:Y:S05]  /*a490*/  BRA `(.L_x_181) ;  /* 0xffffff9000c07947 */ /* 0x000fea000383ffff */
.L_x_56:
[----:B--2---:R-:W-:-:S07]  /*a4a0*/  MOV R4, UR4 ;  /* 0x0000000400047c02 */ /* 0x004fce0008000f00 */
.L_x_182:
[----:B--2---:R2:W3:Y:S02]  /*a4b0*/  SYNCS.PHASECHK.TRANS64.TRYWAIT P1, [R4+URZ+0x120], R5 ;  /* 0x00012005040075a7 */ /* 0x0044e400080211ff */
[----:B---3--:R-:W-:Y:S05]  /*a4c0*/  @!P1 NANOSLEEP.SYNCS 0x989680 ;  /* 0x009896800000995d */ /* 0x008fea0003900000 */
[----:B------:R-:W3:Y:S02]  /*a4d0*/  @!P1 SYNCS.PHASECHK.TRANS64 P1, [R4+URZ+0x120], R5 ;  /* 0x00012005040095a7 */ /* 0x000ee400080210ff */
[----:B---3--:R-:W-:Y:S05]  /*a4e0*/  @!P1 BRA `(.L_x_182) ;  /* 0xfffffffc00f09947 */ /* 0x008fea000383ffff */
[----:B------:R-:W-:Y:S05]  /*a4f0*/  BRA `(.L_x_183) ;  /* 0xffffff9000c87947 */ /* 0x000fea000383ffff */
.L_x_66:
[----:B--2---:R-:W-:-:S04]  /*a500*/  MOV R5, UR5 ;  /* 0x0000000500057c02 */ /* 0x004fc80008000f00 */
[----:B------:R2:W3:Y:S03]  /*a510*/  SYNCS.PHASECHK.TRANS64.TRYWAIT P0, [R5+URZ+0x8], R6 ;  /* 0x00000806050075a7 */ /* 0x0004e600080011ff */
[----:B---3--:R-:W-:Y:S05]  /*a520*/  @!P0 NANOSLEEP.SYNCS 0x989680 ;  /* 0x009896800000895d */ /* 0x008fea0003900000 */
[----:B------:R-:W3:Y:S02]  /*a530*/  @!P0 SYNCS.PHASECHK.TRANS64 P0, [R5+URZ+0x8], R6 ;  /* 0x00000806050085a7 */ /* 0x000ee400080010ff */
[----:B---3--:R-:W-:Y:S05]  /*a540*/  @!P0 BRA `(.L_x_66) ;  /* 0xfffffffc00ec8947 */ /* 0x008fea000383ffff */
[----:B------:R-:W-:Y:S05]  /*a550*/  BRA `(.L_x_65) ;  /* 0xffffff9400947947 */ /* 0x000fea000383ffff */
.L_x_68:
[----:B------:R-:W-:Y:S01]  /*a560*/  BSSY B0, `(.L_x_184) ;  /* 0x0000006000007945 */ /* 0x000fe20003800000 */
[----:B------:R-:W-:-:S07]  /*a570*/  MOV R15, 0xffffffff ;  /* 0xffffffff000f7802 */ /* 0x000fce0000000f00 */
[----:B-12--5:R-:W-:Y:S05]  /*a580*/  WARPSYNC.COLLECTIVE R15, `(.L_x_185) ;  /* 0x000000000f0c7348 */ /* 0x026fea0003c00000 */
[----:B------:R-:W-:Y:S02]  /*a590*/  ELECT P6, UR79, PT ;  /* 0x00000000004f782f */ /* 0x000fe400038c0000 */
[----:B------:R-:W-:Y:S01]  /*a5a0*/  MOV R14, UR79 ;  /* 0x0000004f000e7c02 */ /* 0x000fe20008000f00 */
[----:B-12--5:R-:W-:Y:S10]  /*a5b0*/  ENDCOLLECTIVE ;  /* 0x000000000000791b */ /* 0x026ff40003800000 */
.L_x_185:
[----:B------:R-:W-:Y:S05]  /*a5c0*/  BSYNC B0 ;  /* 0x0000000000007941 */ /* 0x000fea0003800000 */
.L_x_184:
[----:B------:R-:W-:Y:S05]  /*a5d0*/  BRA `(.L_x_186) ;  /* 0xffffff9400c47947 */ /* 0x000fea000383ffff */
.L_x_70:
[----:B--2---:R-:W-:-:S04]  /*a5e0*/  MOV R3, UR5 ;  /* 0x0000000500037c02 */ /* 0x004fc80008000f00 */
[----:B------:R2:W3:Y:S03]  /*a5f0*/  SYNCS.PHASECHK.TRANS64.TRYWAIT P0, [R3+URZ+0x8], R4 ;  /* 0x00000804030075a7 */ /* 0x0004e600080011ff */
[----:B---3--:R-:W-:Y:S05]  /*a600*/  @!P0 NANOSLEEP.SYNCS 0x989680 ;  /* 0x009896800000895d */ /* 0x008fea0003900000 */
[----:B------:R-:W3:Y:S02]  /*a610*/  @!P0 SYNCS.PHASECHK.TRANS64 P0, [R3+URZ+0x8], R4 ;  /* 0x00000804030085a7 */ /* 0x000ee400080010ff */
[----:B---3--:R-:W-:Y:S05]  /*a620*/  @!P0 BRA `(.L_x_70) ;  /* 0xfffffffc00ec8947 */ /* 0x008fea000383ffff */
[----:B------:R-:W-:Y:S05]  /*a630*/  BRA `(.L_x_69) ;  /* 0xffffff9400c87947 */ /* 0x000fea000383ffff */
.L_x_71:
[----:B------:R-:W-:-:S07]  /*a640*/  MOV R0, UR21 ;  /* 0x0000001500007c02 */ /* 0x000fce0008000f00 */
.L_x_187:
[----:B--2---:R2:W3:Y:S02]  /*a650*/  SYNCS.PHASECHK.TRANS64.TRYWAIT P0, [R0+URZ+0x120], R2 ;  /* 0x00012002000075a7 */ /* 0x0044e400080011ff */
[----:B---3--:R-:W-:Y:S05]  /*a660*/  @!P0 NANOSLEEP.SYNCS 0x989680 ;  /* 0x009896800000895d */ /* 0x008fea0003900000 */
[----:B------:R-:W3:Y:S02]  /*a670*/  @!P0 SYNCS.PHASECHK.TRANS64 P0, [R0+URZ+0x120], R2 ;  /* 0x00012002000085a7 */ /* 0x000ee400080010ff */
[----:B---3--:R-:W-:Y:S05]  /*a680*/  @!P0 BRA `(.L_x_187) ;  /* 0xfffffffc00f08947 */ /* 0x008fea000383ffff */
[----:B------:R-:W-:Y:S05]  /*a690*/  BRA `(.L_x_188) ;  /* 0xffffff9800b47947 */ /* 0x000fea000383ffff */
.L_x_73:
[----:B------:R-:W-:-:S07]  /*a6a0*/  MOV R0, UR26 ;  /* 0x0000001a00007c02 */ /* 0x000fce0008000f00 */
.L_x_189:
[----:B--2---:R2:W3:Y:S02]  /*a6b0*/  SYNCS.PHASECHK.TRANS64.TRYWAIT P0, [R0+URZ+0x140], R2 ;  /* 0x00014002000075a7 */ /* 0x0044e400080011ff */
[----:B---3--:R-:W-:Y:S05]  /*a6c0*/  @!P0 NANOSLEEP.SYNCS 0x989680 ;  /* 0x009896800000895d */ /* 0x008fea0003900000 */
[----:B------:R-:W3:Y:S02]  /*a6d0*/  @!P0 SYNCS.PHASECHK.TRANS64 P0, [R0+URZ+0x140], R2 ;  /* 0x00014002000085a7 */ /* 0x000ee400080010ff */
[----:B---3--:R-:W-:Y:S05]  /*a6e0*/  @!P0 BRA `(.L_x_189) ;  /* 0xfffffffc00f08947 */ /* 0x008fea000383ffff */
[----:B------:R-:W-:Y:S05]  /*a6f0*/  BRA `(.L_x_72) ;  /* 0xffffff9800d07947 */ /* 0x000fea000383ffff */
.L_x_77:
[----:B--2---:R-:W-:Y:S07]  /*a700*/  MOV R0, UR17 ;  /* 0x0000001100007c02 */ /* 0x004fee0008000f00 */
.L_x_190:
[----:B--2---:R2:W3:Y:S02]  /*a710*/  SYNCS.PHASECHK.TRANS64.TRYWAIT P0, [R0+URZ], R8 ;  /* 0x00000008000075a7 */ /* 0x0044e400080011ff */
[----:B---3--:R-:W-:Y:S05]  /*a720*/  @!P0 NANOSLEEP.SYNCS 0x989680 ;  /* 0x009896800000895d */ /* 0x008fea0003900000 */
[----:B------:R-:W3:Y:S02]  /*a730*/  @!P0 SYNCS.PHASECHK.TRANS64 P0, [R0+URZ], R8 ;  /* 0x00000008000085a7 */ /* 0x000ee400080010ff */
[----:B---3--:R-:W-:Y:S05]  /*a740*/  @!P0 BRA `(.L_x_190) ;  /* 0xfffffffc00f08947 */ /* 0x008fea000383ffff */
[----:B------:R-:W-:Y:S05]  /*a750*/  BRA `(.L_x_76) ;  /* 0xffffff9c00087947 */ /* 0x000fea000383ffff */
.L_x_81:
[----:B-1----:R-:W-:-:S07]  /*a760*/  MOV R0, UR4 ;  /* 0x0000000400007c02 */ /* 0x002fce0008000f00 */
.L_x_191:
[----:B-1----:R1:W2:Y:S02]  /*a770*/  SYNCS.PHASECHK.TRANS64.TRYWAIT P0, [R0+URZ], R2 ;  /* 0x00000002000075a7 */ /* 0x0022a400080011ff */
[----:B--2---:R-:W-:Y:S05]  /*a780*/  @!P0 NANOSLEEP.SYNCS 0x989680 ;  /* 0x009896800000895d */ /* 0x004fea0003900000 */
[----:B------:R-:W2:Y:S02]  /*a790*/  @!P0 SYNCS.PHASECHK.TRANS64 P0, [R0+URZ], R2 ;  /* 0x00000002000085a7 */ /* 0x000ea400080010ff */
[----:B--2---:R-:W-:Y:S05]  /*a7a0*/  @!P0 BRA `(.L_x_191) ;  /* 0xfffffffc00f08947 */ /* 0x004fea000383ffff */
[----:B------:R-:W-:Y:S05]  /*a7b0*/  BRA `(.L_x_192) ;  /* 0xffffffa000087947 */ /* 0x000fea000383ffff */
.L_x_84:
[----:B------:R-:W-:-:S07]  /*a7c0*/  MOV R0, UR21 ;  /* 0x0000001500007c02 */ /* 0x000fce0008000f00 */
.L_x_193:
[----:B-1----:R1:W2:Y:S02]  /*a7d0*/  SYNCS.PHASECHK.TRANS64.TRYWAIT P1, [R0+URZ+0x150], R2 ;  /* 0x00015002000075a7 */ /* 0x0022a400080211ff */
[----:B--2---:R-:W-:Y:S05]  /*a7e0*/  @!P1 NANOSLEEP.SYNCS 0x989680 ;  /* 0x009896800000995d */ /* 0x004fea0003900000 */
[----:B------:R-:W2:Y:S02]  /*a7f0*/  @!P1 SYNCS.PHASECHK.TRANS64 P1, [R0+URZ+0x150], R2 ;  /* 0x00015002000095a7 */ /* 0x000ea400080210ff */
[----:B--2---:R-:W-:Y:S05]  /*a800*/  @!P1 BRA `(.L_x_193) ;  /* 0xfffffffc00f09947 */ /* 0x004fea000383ffff */
[----:B------:R-:W-:Y:S05]  /*a810*/  BRA `(.L_x_194) ;  /* 0xffffffa000547947 */ /* 0x000fea000383ffff */
.L_x_89:
[----:B------:R-:W-:Y:S07]  /*a820*/  MOV R0, UR31 ;  /* 0x0000001f00007c02 */ /* 0x000fee0008000f00 */
.L_x_195:
[----:B-1----:R1:W2:Y:S02]  /*a830*/  SYNCS.PHASECHK.TRANS64.TRYWAIT P0, [R0+URZ+0x120], R3 ;  /* 0x00012003000075a7 */ /* 0x0022a400080011ff */
[----:B--2---:R-:W-:Y:S05]  /*a840*/  @!P0 NANOSLEEP.SYNCS 0x989680 ;  /* 0x009896800000895d */ /* 0x004fea0003900000 */
[----:B------:R-:W2:Y:S02]  /*a850*/  @!P0 SYNCS.PHASECHK.TRANS64 P0, [R0+URZ+0x120], R3 ;  /* 0x00012003000085a7 */ /* 0x000ea400080010ff */
[----:B--2---:R-:W-:Y:S05]  /*a860*/  @!P0 BRA `(.L_x_195) ;  /* 0xfffffffc00f08947 */ /* 0x004fea000383ffff */
[----:B------:R-:W-:Y:S05]  /*a870*/  BRA `(.L_x_196) ;  /* 0xffffffa400f87947 */ /* 0x000fea000383ffff */
.L_x_92:
[----:B------:R-:W-:Y:S07]  /*a880*/  MOV R3, UR31 ;  /* 0x0000001f00037c02 */ /* 0x000fee0008000f00 */
.L_x_197:
[----:B-1----:R1:W2:Y:S02]  /*a890*/  SYNCS.PHASECHK.TRANS64.TRYWAIT P1, [R3+URZ+0x118], R8 ;  /* 0x00011808030075a7 */ /* 0x0022a400080211ff */
[----:B--2---:R-:W-:Y:S05]  /*a8a0*/  @!P1 NANOSLEEP.SYNCS 0x989680 ;  /* 0x009896800000995d */ /* 0x004fea0003900000 */
[----:B------:R-:W2:Y:S02]  /*a8b0*/  @!P1 SYNCS.PHASECHK.TRANS64 P1, [R3+URZ+0x118], R8 ;  /* 0x00011808030095a7 */ /* 0x000ea400080210ff */
[----:B--2---:R-:W-:Y:S05]  /*a8c0*/  @!P1 BRA `(.L_x_197) ;  /* 0xfffffffc00f09947 */ /* 0x004fea000383ffff */
[----:B------:R-:W-:Y:S05]  /*a8d0*/  BRA `(.L_x_91) ;  /* 0xffffffac00507947 */ /* 0x000fea000383ffff */
.L_x_95:
[----:B------:R-:W-:Y:S07]  /*a8e0*/  MOV R0, UR31 ;  /* 0x0000001f00007c02 */ /* 0x000fee0008000f00 */
.L_x_198:
[----:B-1----:R1:W2:Y:S02]  /*a8f0*/  SYNCS.PHASECHK.TRANS64.TRYWAIT P1, [R0+URZ+0xf0], R8 ;  /* 0x0000f008000075a7 */ /* 0x0022a400080211ff */
[----:B--2---:R-:W-:Y:S05]  /*a900*/  @!P1 NANOSLEEP.SYNCS 0x989680 ;  /* 0x009896800000995d */ /* 0x004fea0003900000 */
[----:B------:R-:W2:Y:S02]  /*a910*/  @!P1 SYNCS.PHASECHK.TRANS64 P1, [R0+URZ+0xf0], R8 ;  /* 0x0000f008000095a7 */ /* 0x000ea400080210ff */
[----:B--2---:R-:W-:Y:S05]  /*a920*/  @!P1 BRA `(.L_x_198) ;  /* 0xfffffffc00f09947 */ /* 0x004fea000383ffff */
[----:B------:R-:W-:Y:S05]  /*a930*/  BRA `(.L_x_199) ;  /* 0xffffffb000707947 */ /* 0x000fea000383ffff */
.L_x_96:
[----:B------:R-:W-:Y:S07]  /*a940*/  MOV R0, UR31 ;  /* 0x0000001f00007c02 */ /* 0x000fee0008000f00 */
.L_x_200:
[----:B-1----:R1:W2:Y:S02]  /*a950*/  SYNCS.PHASECHK.TRANS64.TRYWAIT P1, [R0+URZ+0xf8], R8 ;  /* 0x0000f808000075a7 */ /* 0x0022a400080211ff */
[----:B--2---:R-:W-:Y:S05]  /*a960*/  @!P1 NANOSLEEP.SYNCS 0x989680 ;  /* 0x009896800000995d */ /* 0x004fea0003900000 */
[----:B------:R-:W2:Y:S02]  /*a970*/  @!P1 SYNCS.PHASECHK.TRANS64 P1, [R0+URZ+0xf8], R8 ;  /* 0x0000f808000095a7 */ /* 0x000ea400080210ff */
[----:B--2---:R-:W-:Y:S05]  /*a980*/  @!P1 BRA `(.L_x_200) ;  /* 0xfffffffc00f09947 */ /* 0x004fea000383ffff */
[----:B------:R-:W-:Y:S05]  /*a990*/  BRA `(.L_x_201) ;  /* 0xffffffb000c87947 */ /* 0x000fea000383ffff */
.L_x_97:
[----:B------:R-:W-:Y:S07]  /*a9a0*/  MOV R0, UR31 ;  /* 0x0000001f00007c02 */ /* 0x000fee0008000f00 */
.L_x_202:
[----:B-1----:R1:W2:Y:S02]  /*a9b0*/  SYNCS.PHASECHK.TRANS64.TRYWAIT P1, [R0+URZ+0x100], R8 ;  /* 0x00010008000075a7 */ /* 0x0022a400080211ff */
[----:B--2---:R-:W-:Y:S05]  /*a9c0*/  @!P1 NANOSLEEP.SYNCS 0x989680 ;  /* 0x009896800000995d */ /* 0x004fea0003900000 */
[----:B------:R-:W2:Y:S02]  /*a9d0*/  @!P1 SYNCS.PHASECHK.TRANS64 P1, [R0+URZ+0x100], R8 ;  /* 0x00010008000095a7 */ /* 0x000ea400080210ff */
[----:B--2---:R-:W-:Y:S05]  /*a9e0*/  @!P1 BRA `(.L_x_202) ;  /* 0xfffffffc00f09947 */ /* 0x004fea000383ffff */
[----:B------:R-:W-:Y:S05]  /*a9f0*/  BRA `(.L_x_203) ;  /* 0xffffffb400307947 */ /* 0x000fea000383ffff */
.L_x_98:
[----:B------:R-:W-:Y:S07]  /*aa00*/  MOV R0, UR31 ;  /* 0x0000001f00007c02 */ /* 0x000fee0008000f00 */
.L_x_204:
[----:B-1----:R1:W2:Y:S02]  /*aa10*/  SYNCS.PHASECHK.TRANS64.TRYWAIT P0, [R0+URZ+0x108], R8 ;  /* 0x00010808000075a7 */ /* 0x0022a400080011ff */
[----:B--2---:R-:W-:Y:S05]  /*aa20*/  @!P0 NANOSLEEP.SYNCS 0x989680 ;  /* 0x009896800000895d */ /* 0x004fea0003900000 */
[----:B------:R-:W2:Y:S02]  /*aa30*/  @!P0 SYNCS.PHASECHK.TRANS64 P0, [R0+URZ+0x108], R8 ;  /* 0x00010808000085a7 */ /* 0x000ea400080010ff */
[----:B--2---:R-:W-:Y:S05]  /*aa40*/  @!P0 BRA `(.L_x_204) ;  /* 0xfffffffc00f08947 */ /* 0x004fea000383ffff */
[----:B------:R-:W-:Y:S05]  /*aa50*/  BRA `(.L_x_205) ;  /* 0xffffffb400a47947 */ /* 0x000fea000383ffff */
.L_x_100:
[----:B------:R-:W-:-:S07]  /*aa60*/  MOV R0, UR31 ;  /* 0x0000001f00007c02 */ /* 0x000fce0008000f00 */
.L_x_206:
[----:B-1----:R1:W2:Y:S02]  /*aa70*/  SYNCS.PHASECHK.TRANS64.TRYWAIT P0, [R0+URZ+0xf0], R2 ;  /* 0x0000f002000075a7 */ /* 0x0022a400080011ff */
[----:B--2---:R-:W-:Y:S05]  /*aa80*/  @!P0 NANOSLEEP.SYNCS 0x989680 ;  /* 0x009896800000895d */ /* 0x004fea0003900000 */
[----:B------:R-:W2:Y:S02]  /*aa90*/  @!P0 SYNCS.PHASECHK.TRANS64 P0, [R0+URZ+0xf0], R2 ;  /* 0x0000f002000085a7 */ /* 0x000ea400080010ff */
[----:B--2---:R-:W-:Y:S05]  /*aaa0*/  @!P0 BRA `(.L_x_206) ;  /* 0xfffffffc00f08947 */ /* 0x004fea000383ffff */
[----:B------:R-:W-:Y:S05]  /*aab0*/  BRA `(.L_x_207) ;  /* 0xffffffb800347947 */ /* 0x000fea000383ffff */
.L_x_101:
[----:B-1----:R-:W-:-:S07]  /*aac0*/  MOV R0, UR31 ;  /* 0x0000001f00007c02 */ /* 0x002fce0008000f00 */
.L_x_208:
[----:B-1----:R1:W2:Y:S02]  /*aad0*/  SYNCS.PHASECHK.TRANS64.TRYWAIT P0, [R0+URZ+0xf8], R2 ;  /* 0x0000f802000075a7 */ /* 0x0022a400080011ff */
[----:B--2---:R-:W-:Y:S05]  /*aae0*/  @!P0 NANOSLEEP.SYNCS 0x989680 ;  /* 0x009896800000895d */ /* 0x004fea0003900000 */
[----:B------:R-:W2:Y:S02]  /*aaf0*/  @!P0 SYNCS.PHASECHK.TRANS64 P0, [R0+URZ+0xf8], R2 ;  /* 0x0000f802000085a7 */ /* 0x000ea400080010ff */
[----:B--2---:R-:W-:Y:S05]  /*ab00*/  @!P0 BRA `(.L_x_208) ;  /* 0xfffffffc00f08947 */ /* 0x004fea000383ffff */
[----:B------:R-:W-:Y:S05]  /*ab10*/  BRA `(.L_x_209) ;  /* 0xffffffb800247947 */ /* 0x000fea000383ffff */
.L_x_102:
[----:B-1----:R-:W-:-:S07]  /*ab20*/  MOV R0, UR31 ;  /* 0x0000001f00007c02 */ /* 0x002fce0008000f00 */
.L_x_210:
[----:B-1----:R1:W2:Y:S02]  /*ab30*/  SYNCS.PHASECHK.TRANS64.TRYWAIT P0, [R0+URZ+0x100], R2 ;  /* 0x00010002000075a7 */ /* 0x0022a400080011ff */
[----:B--2---:R-:W-:Y:S05]  /*ab40*/  @!P0 NANOSLEEP.SYNCS 0x989680 ;  /* 0x009896800000895d */ /* 0x004fea0003900000 */
[----:B------:R-:W2:Y:S02]  /*ab50*/  @!P0 SYNCS.PHASECHK.TRANS64 P0, [R0+URZ+0x100], R2 ;  /* 0x00010002000085a7 */ /* 0x000ea400080010ff */
[----:B--2---:R-:W-:Y:S05]  /*ab60*/  @!P0 BRA `(.L_x_210) ;  /* 0xfffffffc00f08947 */ /* 0x004fea000383ffff */
[----:B------:R-:W-:Y:S05]  /*ab70*/  BRA `(.L_x_211) ;  /* 0xffffffb800147947 */ /* 0x000fea000383ffff */
.L_x_104:
[----:B------:R-:W-:Y:S07]  /*ab80*/  MOV R0, UR49 ;  /* 0x0000003100007c02 */ /* 0x000fee0008000f00 */
.L_x_212:
[----:B-1----:R1:W2:Y:S02]  /*ab90*/  SYNCS.PHASECHK.TRANS64.TRYWAIT P0, [R0+URZ+0x120], R2 ;  /* 0x00012002000075a7 */ /* 0x0022a400080011ff */
[----:B--2---:R-:W-:Y:S05]  /*aba0*/  @!P0 NANOSLEEP.SYNCS 0x989680 ;  /* 0x009896800000895d */ /* 0x004fea0003900000 */
[----:B------:R-:W2:Y:S02]  /*abb0*/  @!P0 SYNCS.PHASECHK.TRANS64 P0, [R0+URZ+0x120], R2 ;  /* 0x00012002000085a7 */ /* 0x000ea400080010ff */
[----:B--2---:R-:W-:Y:S05]  /*abc0*/  @!P0 BRA `(.L_x_212) ;  /* 0xfffffffc00f08947 */ /* 0x004fea000383ffff */
[----:B------:R-:W-:Y:S05]  /*abd0*/  BRA `(.L_x_213) ;  /* 0xffffffb800e47947 */ /* 0x000fea000383ffff */
.L_x_115:
[----:B-1----:R-:W-:Y:S04]  /*abe0*/  MOV R2, UR49 ;  /* 0x0000003100027c02 */ /* 0x002fe80008000f00 */
[----:B------:R1:W3:Y:S03]  /*abf0*/  SYNCS.PHASECHK.TRANS64.TRYWAIT P1, [R2+URZ+0xd0], R3 ;  /* 0x0000d003020075a7 */ /* 0x0002e600080211ff */
[----:B---3--:R-:W-:Y:S05]  /*ac00*/  @!P1 NANOSLEEP.SYNCS 0x989680 ;  /* 0x009896800000995d */ /* 0x008fea0003900000 */
[----:B------:R-:W3:Y:S02]  /*ac10*/  @!P1 SYNCS.PHASECHK.TRANS64 P1, [R2+URZ+0xd0], R3 ;  /* 0x0000d003020095a7 */ /* 0x000ee400080210ff */
[----:B---3--:R-:W-:Y:S05]  /*ac20*/  @!P1 BRA `(.L_x_115) ;  /* 0xfffffffc00ec9947 */ /* 0x008fea000383ffff */
[----:B------:R-:W-:Y:S05]  /*ac30*/  BRA `(.L_x_114) ;  /* 0xffffffcc00487947 */ /* 0x000fea000383ffff */
.L_x_117:
[----:B-1----:R1:W4:Y:S02]  /*ac40*/  SYNCS.PHASECHK.TRANS64.TRYWAIT P1, [R62+URZ+0x130], R0 ;  /* 0x000130003e0075a7 */ /* 0x00232400080211ff */
[----:B----4-:R-:W-:Y:S05]  /*ac50*/  @!P1 NANOSLEEP.SYNCS 0x989680 ;  /* 0x009896800000995d */ /* 0x010fea0003900000 */
[----:B------:R-:W4:Y:S02]  /*ac60*/  @!P1 SYNCS.PHASECHK.TRANS64 P1, [R62+URZ+0x130], R0 ;  /* 0x000130003e0095a7 */ /* 0x000f2400080210ff */
[----:B----4-:R-:W-:Y:S05]  /*ac70*/  @!P1 BRA `(.L_x_117) ;  /* 0xfffffffc00f09947 */ /* 0x010fea000383ffff */
[----:B------:R-:W-:Y:S05]  /*ac80*/  BRA `(.L_x_116) ;  /* 0xffffffcc00607947 */ /* 0x000fea000383ffff */
.L_x_126:
[----:B--2---:R2:W3:Y:S02]  /*ac90*/  SYNCS.PHASECHK.TRANS64.TRYWAIT P1, [R4+URZ+0xd0], R0 ;  /* 0x0000d000040075a7 */ /* 0x0044e400080211ff */
[----:B---3--:R-:W-:Y:S05]  /*aca0*/  @!P1 NANOSLEEP.SYNCS 0x989680 ;  /* 0x009896800000995d */ /* 0x008fea0003900000 */
[----:B------:R-:W3:Y:S02]  /*acb0*/  @!P1 SYNCS.PHASECHK.TRANS64 P1, [R4+URZ+0xd0], R0 ;  /* 0x0000d000040095a7 */ /* 0x000ee400080210ff */
[----:B---3--:R-:W-:Y:S05]  /*acc0*/  @!P1 BRA `(.L_x_126) ;  /* 0xfffffffc00f09947 */ /* 0x008fea000383ffff */
[----:B------:R-:W-:Y:S05]  /*acd0*/  BRA `(.L_x_125) ;  /* 0xffffffd400787947 */ /* 0x000fea000383ffff */
.L_x_134:
[----:B--2---:R2:W3:Y:S02]  /*ace0*/  SYNCS.PHASECHK.TRANS64.TRYWAIT P1, [R2+URZ+0xd0], R4 ;  /* 0x0000d004020075a7 */ /* 0x0044e400080211ff */
[----:B---3--:R-:W-:Y:S05]  /*acf0*/  @!P1 NANOSLEEP.SYNCS 0x989680 ;  /* 0x009896800000995d */ /* 0x008fea0003900000 */
[----:B------:R-:W3:Y:S02]  /*ad00*/  @!P1 SYNCS.PHASECHK.TRANS64 P1, [R2+URZ+0xd0], R4 ;  /* 0x0000d004020095a7 */ /* 0x000ee400080210ff */
[----:B---3--:R-:W-:Y:S05]  /*ad10*/  @!P1 BRA `(.L_x_134) ;  /* 0xfffffffc00f09947 */ /* 0x008fea000383ffff */
[----:B------:R-:W-:Y:S05]  /*ad20*/  BRA `(.L_x_133) ;  /* 0xffffffdc00907947 */ /* 0x000fea000383ffff */
.L_x_142:
[----:B--2---:R2:W3:Y:S02]  /*ad30*/  SYNCS.PHASECHK.TRANS64.TRYWAIT P1, [R3+URZ+0xd0], R0 ;  /* 0x0000d000030075a7 */ /* 0x0044e400080211ff */
[----:B---3--:R-:W-:Y:S05]  /*ad40*/  @!P1 NANOSLEEP.SYNCS 0x989680 ;  /* 0x009896800000995d */ /* 0x008fea0003900000 */
[----:B------:R-:W3:Y:S02]  /*ad50*/  @!P1 SYNCS.PHASECHK.TRANS64 P1, [R3+URZ+0xd0], R0 ;  /* 0x0000d000030095a7 */ /* 0x000ee400080210ff */
[----:B---3--:R-:W-:Y:S05]  /*ad60*/  @!P1 BRA `(.L_x_142) ;  /* 0xfffffffc00f09947 */ /* 0x008fea000383ffff */
[----:B------:R-:W-:Y:S05]  /*ad70*/  BRA `(.L_x_141) ;  /* 0xffffffe400a47947 */ /* 0x000fea000383ffff */
        .weak           $__internal_0_$__cuda_sm10x_tcgen05_guardrail_trap_col_being_dealloced_not_returned_by_alloc
        .type           $__internal_0_$__cuda_sm10x_tcgen05_guardrail_trap_col_being_dealloced_not_returned_by_alloc,@function
        .size           $__internal_0_$__cuda_sm10x_tcgen05_guardrail_trap_col_being_dealloced_not_returned_by_alloc,($__internal_1_$__cuda_sm10x_tcgen05_guardrail_trap_phase_invalid_during_alloc - $__internal_0_$__cuda_sm10x_tcgen05_guardrail_trap_col_being_dealloced_not_returned_by_alloc)
$__internal_0_$__cuda_sm10x_tcgen05_guardrail_trap_col_being_dealloced_not_returned_by_alloc:
[----:B------:R-:W-:Y:S05]  /*ad80*/  BPT.TRAP 0x1 ;  /* 0x000000040000795c */ /* 0x000fea0000300000 */
[----:B------:R-:W-:-:S04]  /*ad90*/  HFMA2 R3, -RZ, RZ, 0, 0 ;  /* 0x00000000ff037431 */ /* 0x000fc800000001ff */
[----:B------:R-:W-:Y:S05]  /*ada0*/  RET.REL.NODEC R2 `(_ZN7cutlass13device_kernelINS_4conv6kernel13ConvUniversalINS1_16ConvProblemShapeILNS1_8OperatorE2ELi2EEENS1_10collective14CollectiveConvINS1_47MainloopSm100TmaUmmaWarpSpecializedImplicitGemmILS5_2ELi13ELi2ELi1ELi2EN4cute5tupleIJNSA_1CILi2EEENSC_ILi1EEESE_EEEEENSB_IJNSC_ILi128EEENSB_IJSH_EEENSB_IJNSC_ILi64EEEEEEEEENS_10bfloat16_tESM_NSA_8TiledMMAINSA_8MMA_AtomIJNSA_26SM100_MMA_F16BF16_2x1SM_SSISM_SM_fLi128ELi128ELNSA_4UMMA5MajorE1ELSR_1ELNSQ_7ScaleInE0ELSS_0EEEEEENSA_6LayoutINSB_IJSE_SE_SE_EEENSB_IJNSC_ILi0EEESX_SX_EEEEENSB_IJNSA_10UnderscoreES10_S10_EEEEENS7_6detail27Sm100ImplicitGemmTileTraitsINSA_18SM100_TMA_2SM_LOADENSA_14ComposedLayoutINSA_7SwizzleILi3ELi4ELi3EEENSA_18smem_ptr_flag_bitsILi16EEENSV_INSB_IJSJ_NSC_ILi8EEEEEENSB_IJSE_SJ_EEEEEEEvEENS14_INSA_25SM100_TMA_2SM_LOAD_IM2COLES1F_vEEEENS_8epilogue10collective18CollectiveEpilogueINS1K_23Sm100TmaWarpSpecializedILi4ELi2ELi16ELb1ELb0EEEJNSB_IJSJ_SI_SK_EEENSB_IJNSV_ISJ_SE_EENSV_INSB_IJNSC_ILi16EEESD_EEES1D_EEEEESM_NSB_IJlNSB_IJSE_llEEESX_EEESM_S1W_NS1K_6fusion15FusionCallbacksIS1O_NS1X_17LinearCombinationISM_fSM_fLNS_15FloatRoundStyleE2EEES1P_S1U_JEEENSA_5SM1004TMEM4LOAD26SM100_TMEM_LOAD_32dp32b16xENSA_13SM90_TMA_LOADENS16_INS17_ILi1ELi4ELi3EEES1A_NSV_INSB_IJS1B_S1R_EEENSB_IJS1R_SE_EEEEEEENSA_39AutoVectorizingCopyWithAssumedAlignmentILi128EEENSA_14SM90_TMA_STOREES2C_S2E_S2E_EEEvvEEEEvNT_6ParamsE) ;  /* 0xffffff5002947950 */ /* 0x000fea0003c3ffff */
        .weak           $__internal_1_$__cuda_sm10x_tcgen05_guardrail_trap_phase_invalid_during_alloc
        .type           $__internal_1_$__cuda_sm10x_tcgen05_guardrail_trap_phase_invalid_during_alloc,@function
        .size           $__internal_1_$__cuda_sm10x_tcgen05_guardrail_trap_phase_invalid_during_alloc,($__internal_2_$__cuda_sm10x_tcgen05_guardrail_trap_unallocated_columns_being_dealloced - $__internal_1_$__cuda_sm10x_tcgen05_guardrail_trap_phase_invalid_during_alloc)
$__internal_1_$__cuda_sm10x_tcgen05_guardrail_trap_phase_invalid_during_alloc:
[----:B------:R-:W-:Y:S05]  /*adb0*/  BPT.TRAP 0x1 ;  /* 0x000000040000795c */ /* 0x000fea0000300000 */
[----:B------:R-:W-:-:S04]  /*adc0*/  MOV R5, 0x0 ;  /* 0x0000000000057802 */ /* 0x000fc80000000f00 */
[----:B------:R-:W-:Y:S05]  /*add0*/  RET.REL.NODEC R4 `(_ZN7cutlass13device_kernelINS_4conv6kernel13ConvUniversalINS1_16ConvProblemShapeILNS1_8OperatorE2ELi2EEENS1_10collective14CollectiveConvINS1_47MainloopSm100TmaUmmaWarpSpecializedImplicitGemmILS5_2ELi13ELi2ELi1ELi2EN4cute5tupleIJNSA_1CILi2EEENSC_ILi1EEESE_EEEEENSB_IJNSC_ILi128EEENSB_IJSH_EEENSB_IJNSC_ILi64EEEEEEEEENS_10bfloat16_tESM_NSA_8TiledMMAINSA_8MMA_AtomIJNSA_26SM100_MMA_F16BF16_2x1SM_SSISM_SM_fLi128ELi128ELNSA_4UMMA5MajorE1ELSR_1ELNSQ_7ScaleInE0ELSS_0EEEEEENSA_6LayoutINSB_IJSE_SE_SE_EEENSB_IJNSC_ILi0EEESX_SX_EEEEENSB_IJNSA_10UnderscoreES10_S10_EEEEENS7_6detail27Sm100ImplicitGemmTileTraitsINSA_18SM100_TMA_2SM_LOADENSA_14ComposedLayoutINSA_7SwizzleILi3ELi4ELi3EEENSA_18smem_ptr_flag_bitsILi16EEENSV_INSB_IJSJ_NSC_ILi8EEEEEENSB_IJSE_SJ_EEEEEEEvEENS14_INSA_25SM100_TMA_2SM_LOAD_IM2COLES1F_vEEEENS_8epilogue10collective18CollectiveEpilogueINS1K_23Sm100TmaWarpSpecializedILi4ELi2ELi16ELb1ELb0EEEJNSB_IJSJ_SI_SK_EEENSB_IJNSV_ISJ_SE_EENSV_INSB_IJNSC_ILi16EEESD_EEES1D_EEEEESM_NSB_IJlNSB_IJSE_llEEESX_EEESM_S1W_NS1K_6fusion15FusionCallbacksIS1O_NS1X_17LinearCombinationISM_fSM_fLNS_15FloatRoundStyleE2EEES1P_S1U_JEEENSA_5SM1004TMEM4LOAD26SM100_TMEM_LOAD_32dp32b16xENSA_13SM90_TMA_LOADENS16_INS17_ILi1ELi4ELi3EEES1A_NSV_INSB_IJS1B_S1R_EEENSB_IJS1R_SE_EEEEEEENSA_39AutoVectorizingCopyWithAssumedAlignmentILi128EEENSA_14SM90_TMA_STOREES2C_S2E_S2E_EEEvvEEEEvNT_6ParamsE) ;  /* 0xffffff5004887950 */ /* 0x000fea0003c3ffff */
        .weak           $__internal_2_$__cuda_sm10x_tcgen05_guardrail_trap_unallocated_columns_being_dealloced
        .type           $__internal_2_$__cuda_sm10x_tcgen05_guardrail_trap_unallocated_columns_being_dealloced,@function
        .size           $__internal_2_$__cuda_sm10x_tcgen05_guardrail_trap_unallocated_columns_being_dealloced,(.L_x_215 - $__internal_2_$__cuda_sm10x_tcgen05_guardrail_trap_unallocated_columns_being_dealloced)
$__internal_2_$__cuda_sm10x_tcgen05_guardrail_trap_unallocated_columns_being_dealloced:
[----:B------:R-:W-:Y:S05]  /*ade0*/  BPT.TRAP 0x1 ;  /* 0x000000040000795c */ /* 0x000fea0000300000 */
[----:B------:R-:W-:-:S04]  /*adf0*/  HFMA2 R3, -RZ, RZ, 0, 0 ;  /* 0x00000000ff037431 */ /* 0x000fc800000001ff */
[----:B------:R-:W-:Y:S05]  /*ae00*/  RET.REL.NODEC R2 `(_ZN7cutlass13device_kernelINS_4conv6kernel13ConvUniversalINS1_16ConvProblemShapeILNS1_8OperatorE2ELi2EEENS1_10collective14CollectiveConvINS1_47MainloopSm100TmaUmmaWarpSpecializedImplicitGemmILS5_2ELi13ELi2ELi1ELi2EN4cute5tupleIJNSA_1CILi2EEENSC_ILi1EEESE_EEEEENSB_IJNSC_ILi128EEENSB_IJSH_EEENSB_IJNSC_ILi64EEEEEEEEENS_10bfloat16_tESM_NSA_8TiledMMAINSA_8MMA_AtomIJNSA_26SM100_MMA_F16BF16_2x1SM_SSISM_SM_fLi128ELi128ELNSA_4UMMA5MajorE1ELSR_1ELNSQ_7ScaleInE0ELSS_0EEEEEENSA_6LayoutINSB_IJSE_SE_SE_EEENSB_IJNSC_ILi0EEESX_SX_EEEEENSB_IJNSA_10UnderscoreES10_S10_EEEEENS7_6detail27Sm100ImplicitGemmTileTraitsINSA_18SM100_TMA_2SM_LOADENSA_14ComposedLayoutINSA_7SwizzleILi3ELi4ELi3EEENSA_18smem_ptr_flag_bitsILi16EEENSV_INSB_IJSJ_NSC_ILi8EEEEEENSB_IJSE_SJ_EEEEEEEvEENS14_INSA_25SM100_TMA_2SM_LOAD_IM2COLES1F_vEEEENS_8epilogue10collective18CollectiveEpilogueINS1K_23Sm100TmaWarpSpecializedILi4ELi2ELi16ELb1ELb0EEEJNSB_IJSJ_SI_SK_EEENSB_IJNSV_ISJ_SE_EENSV_INSB_IJNSC_ILi16EEESD_EEES1D_EEEEESM_NSB_IJlNSB_IJSE_llEEESX_EEESM_S1W_NS1K_6fusion15FusionCallbacksIS1O_NS1X_17LinearCombinationISM_fSM_fLNS_15FloatRoundStyleE2EEES1P_S1U_JEEENSA_5SM1004TMEM4LOAD26SM100_TMEM_LOAD_32dp32b16xENSA_13SM90_TMA_LOADENS16_INS17_ILi1ELi4ELi3EEES1A_NSV_INSB_IJS1B_S1R_EEENSB_IJS1R_SE_EEEEEEENSA_39AutoVectorizingCopyWithAssumedAlignmentILi128EEENSA_14SM90_TMA_STOREES2C_S2E_S2E_EEEvvEEEEvNT_6ParamsE) ;  /* 0xffffff50027c7950 */ /* 0x000fea0003c3ffff */
.L_x_214:
[----:B------:R-:W-:-:S00]  /*ae10*/  BRA `(.L_x_214) ;  /* 0xfffffffc00fc7947 */ /* 0x000fc0000383ffff */
[----:B------:R-:W-:-:S00]  /*ae20*/  NOP ;  /* 0x0000000000007918 */ /* 0x000fc00000000000 */
        /* <DEDUP_REMOVED lines=13> */
.L_x_215:


//--------------------- .nv.global.init           --------------------------
	.section	.nv.global.init,"aw",@progbits
.nv.global.init:
	.type		$str$29,@object
	.size		$str$29,($str$30 - $str$29)
$str$29:
        /*0000*/ 	.byte	0x28, 0x61, 0x64, 0x64, 0x72, 0x65, 0x73, 0x73, 0x20, 0x26, 0x20, 0x6d, 0x61, 0x73, 0x6b, 0x29
        /*0010*/ 	.byte	0x20, 0x3d, 0x3d, 0x20, 0x30, 0x00
	.type		$str$30,@object
	.size		$str$30,($str$28 - $str$30)
$str$30:
        /*0016*/ 	.byte	0x2f, 0x74, 0x6d, 0x70, 0x2f, 0x63, 0x75, 0x74, 0x6c, 0x61, 0x73, 0x73, 0x5f, 0x73, 0x77, 0x65
        /*0026*/ 	.byte	0x65, 0x70, 0x5f, 0x73, 0x72, 0x63, 0x2f, 0x69, 0x6e, 0x63, 0x6c, 0x75, 0x64, 0x65, 0x2f, 0x63
        /*0036*/ 	.byte	0x75, 0x74, 0x65, 0x2f, 0x70, 0x6f, 0x69, 0x6e, 0x74, 0x65, 0x72, 0x5f, 0x66, 0x6c, 0x61, 0x67
        /*0046*/ 	.byte	0x67, 0x65, 0x64, 0x2e, 0x68, 0x70, 0x70, 0x00
	.type		$str$28,@object
	.size		$str$28,($str$27 - $str$28)
$str$28:
        /*004e*/ 	.byte	0x2f, 0x74, 0x6d, 0x70, 0x2f, 0x63, 0x75, 0x74, 0x6c, 0x61, 0x73, 0x73, 0x5f, 0x73, 0x77, 0x65
        /*005e*/ 	.byte	0x65, 0x70, 0x5f, 0x73, 0x72, 0x63, 0x2f, 0x69, 0x6e, 0x63, 0x6c, 0x75, 0x64, 0x65, 0x2f, 0x63
        /*006e*/ 	.byte	0x75, 0x74, 0x65, 0x2f, 0x61, 0x74, 0x6f, 0x6d, 0x2f, 0x63, 0x6f, 0x70, 0x79, 0x5f, 0x74, 0x72
        /*007e*/ 	.byte	0x61, 0x69, 0x74, 0x73, 0x5f, 0x73, 0x6d, 0x31, 0x30, 0x30, 0x2e, 0x68, 0x70, 0x70, 0x00
	.type		$str$27,@object
	.size		$str$27,(__unnamed_1 - $str$27)
$str$27:
        /*008d*/ 	.byte	0x28, 0x28, 0x75, 0x69, 0x6e, 0x74, 0x33, 0x32, 0x5f, 0x74, 0x28, 0x74, 0x68, 0x72, 0x65, 0x61
        /*009d*/ 	.byte	0x64, 0x49, 0x64, 0x78, 0x2e, 0x78, 0x29, 0x20, 0x2f, 0x20, 0x33, 0x32, 0x29, 0x20, 0x25, 0x20
        /*00ad*/ 	.byte	0x34, 0x29, 0x20, 0x3d, 0x3d, 0x20, 0x28, 0x28, 0x28, 0x74, 0x6d, 0x65, 0x6d, 0x5f, 0x61, 0x64
        /*00bd*/ 	.byte	0x64, 0x72, 0x20, 0x3e, 0x3e, 0x20, 0x31, 0x36, 0x29, 0x20, 0x2f, 0x20, 0x33, 0x32, 0x29, 0x20
        /*00cd*/ 	.byte	0x25, 0x20, 0x34, 0x29, 0x00
	.type		__unnamed_1,@object
	.size		__unnamed_1,(__unnamed_2 - __unnamed_1)
__unnamed_1:
        /*00d2*/ 	.byte	0x61, 0x75, 0x74, 0x6f, 0x20, 0x63, 0x75, 0x74, 0x65, 0x3a, 0x3a, 0x61, 0x73, 0x5f, 0x70, 0x6f
        /* <DEDUP_REMOVED lines=24> */
        /*0262*/ 	.byte	0x43, 0x3c, 0x32, 0x30, 0x34, 0x38, 0x3e, 0x3e, 0x3e, 0x3e, 0x5d, 0x00
	.type		__unnamed_2,@object
	.size		__unnamed_2,(.L_2 - __unnamed_2)
__unnamed_2:
        /* <DEDUP_REMOVED lines=40> */
        /*04ee*/ 	.byte	0x3a, 0x3a, 0x43, 0x3c, 0x30, 0x3e, 0x3e, 0x3e, 0x3e, 0x5d, 0x00
.L_2:


//--------------------- .nv.shared._ZN7cutlass13device_kernelINS_4conv6kernel13ConvUniversalINS1_16ConvProblemShapeILNS1_8OperatorE2ELi2EEENS1_10collective14CollectiveConvINS1_47MainloopSm100TmaUmmaWarpSpecializedImplicitGemmILS5_2ELi13ELi2ELi1ELi2EN4cute5tupleIJNSA_1CILi2EEENSC_ILi1EEESE_EEEEENSB_IJNSC_ILi128EEENSB_IJSH_EEENSB_IJNSC_ILi64EEEEEEEEENS_10bfloat16_tESM_NSA_8TiledMMAINSA_8MMA_AtomIJNSA_26SM100_MMA_F16BF16_2x1SM_SSISM_SM_fLi128ELi128ELNSA_4UMMA5MajorE1ELSR_1ELNSQ_7ScaleInE0ELSS_0EEEEEENSA_6LayoutINSB_IJSE_SE_SE_EEENSB_IJNSC_ILi0EEESX_SX_EEEEENSB_IJNSA_10UnderscoreES10_S10_EEEEENS7_6detail27Sm100ImplicitGemmTileTraitsINSA_18SM100_TMA_2SM_LOADENSA_14ComposedLayoutINSA_7SwizzleILi3ELi4ELi3EEENSA_18smem_ptr_flag_bitsILi16EEENSV_INSB_IJSJ_NSC_ILi8EEEEEENSB_IJSE_SJ_EEEEEEEvEENS14_INSA_25SM100_TMA_2SM_LOAD_IM2COLES1F_vEEEENS_8epilogue10collective18CollectiveEpilogueINS1K_23Sm100TmaWarpSpecializedILi4ELi2ELi16ELb1ELb0EEEJNSB_IJSJ_SI_SK_EEENSB_IJNSV_ISJ_SE_EENSV_INSB_IJNSC_ILi16EEESD_EEES1D_EEEEESM_NSB_IJlNSB_IJSE_llEEESX_EEESM_S1W_NS1K_6fusion15FusionCallbacksIS1O_NS1X_17LinearCombinationISM_fSM_fLNS_15FloatRoundStyleE2EEES1P_S1U_JEEENSA_5SM1004TMEM4LOAD26SM100_TMEM_LOAD_32dp32b16xENSA_13SM90_TMA_LOADENS16_INS17_ILi1ELi4ELi3EEES1A_NSV_INSB_IJS1B_S1R_EEENSB_IJS1R_SE_EEEEEEENSA_39AutoVectorizingCopyWithAssumedAlignmentILi128EEENSA_14SM90_TMA_STOREES2C_S2E_S2E_EEEvvEEEEvNT_6ParamsE --------------------------
	.section	.nv.shared._ZN7cutlass13device_kernelINS_4conv6kernel13ConvUniversalINS1_16ConvProblemShapeILNS1_8OperatorE2ELi2EEENS1_10collective14CollectiveConvINS1_47MainloopSm100TmaUmmaWarpSpecializedImplicitGemmILS5_2ELi13ELi2ELi1ELi2EN4cute5tupleIJNSA_1CILi2EEENSC_ILi1EEESE_EEEEENSB_IJNSC_ILi128EEENSB_IJSH_EEENSB_IJNSC_ILi64EEEEEEEEENS_10bfloat16_tESM_NSA_8TiledMMAINSA_8MMA_AtomIJNSA_26SM100_MMA_F16BF16_2x1SM_SSISM_SM_fLi128ELi128ELNSA_4UMMA5MajorE1ELSR_1ELNSQ_7ScaleInE0ELSS_0EEEEEENSA_6LayoutINSB_IJSE_SE_SE_EEENSB_IJNSC_ILi0EEESX_SX_EEEEENSB_IJNSA_10UnderscoreES10_S10_EEEEENS7_6detail27Sm100ImplicitGemmTileTraitsINSA_18SM100_TMA_2SM_LOADENSA_14ComposedLayoutINSA_7SwizzleILi3ELi4ELi3EEENSA_18smem_ptr_flag_bitsILi16EEENSV_INSB_IJSJ_NSC_ILi8EEEEEENSB_IJSE_SJ_EEEEEEEvEENS14_INSA_25SM100_TMA_2SM_LOAD_IM2COLES1F_vEEEENS_8epilogue10collective18CollectiveEpilogueINS1K_23Sm100TmaWarpSpecializedILi4ELi2ELi16ELb1ELb0EEEJNSB_IJSJ_SI_SK_EEENSB_IJNSV_ISJ_SE_EENSV_INSB_IJNSC_ILi16EEESD_EEES1D_EEEEESM_NSB_IJlNSB_IJSE_llEEESX_EEESM_S1W_NS1K_6fusion15FusionCallbacksIS1O_NS1X_17LinearCombinationISM_fSM_fLNS_15FloatRoundStyleE2EEES1P_S1U_JEEENSA_5SM1004TMEM4LOAD26SM100_TMEM_LOAD_32dp32b16xENSA_13SM90_TMA_LOADENS16_INS17_ILi1ELi4ELi3EEES1A_NSV_INSB_IJS1B_S1R_EEENSB_IJS1R_SE_EEEEEEENSA_39AutoVectorizingCopyWithAssumedAlignmentILi128EEENSA_14SM90_TMA_STOREES2C_S2E_S2E_EEEvvEEEEvNT_6ParamsE,"aw",@nobits
	.sectionflags	@""
	.align	16
	.zero		1024


//--------------------- .nv.shared.reserved.0     --------------------------
	.section	.nv.shared.reserved.0,"aw",@nobits
	.weak		__nv_reservedSMEM_offset_0_alias
	.size		__nv_reservedSMEM_offset_0_alias, 0, 64
	.other		__nv_reservedSMEM_offset_0_alias,@"STO_CUDA_RESERVED_SHARED STV_DEFAULT"
__nv_reservedSMEM_offset_0_alias:
	.zero		0
.nv.shared.reserved.0:
	.zero		64
	.weak		__nv_reservedSMEM_tcgen05_partition
	.type		__nv_reservedSMEM_tcgen05_partition,@object
	.size		__nv_reservedSMEM_tcgen05_partition,(.L_0 - __nv_reservedSMEM_tcgen05_partition)
__nv_reservedSMEM_tcgen05_partition:
	.zero		32
.L_0:


//--------------------- .nv.global                --------------------------
	.section	.nv.global,"aw",@nobits
.nv.global:
	.type		_ZN39_INTERNAL_2b731b48_4_k_cu_da5a7331_42444cute1_E,@object
	.size		_ZN39_INTERNAL_2b731b48_4_k_cu_da5a7331_42444cute1_E,(_ZN39_INTERNAL_2b731b48_4_k_cu_da5a7331_42444cuda3std3__45__cpo6cbeginE - _ZN39_INTERNAL_2b731b48_4_k_cu_da5a7331_42444cute1_E)
_ZN39_INTERNAL_2b731b48_4_k_cu_da5a7331_42444cute1_E:
	.zero		1
	.type		_ZN39_INTERNAL_2b731b48_4_k_cu_da5a7331_42444cuda3std3__45__cpo6cbeginE,@object
	.size		_ZN39_INTERNAL_2b731b48_4_k_cu_da5a7331_42444cuda3std3__45__cpo6cbeginE,(_ZN39_INTERNAL_2b731b48_4_k_cu_da5a7331_42444cuda3std3__48in_placeE - _ZN39_INTERNAL_2b731b48_4_k_cu_da5a7331_42444cuda3std3__45__cpo6cbeginE)
_ZN39_INTERNAL_2b731b48_4_k_cu_da5a7331_42444cuda3std3__45__cpo6cbeginE:
	.zero		1
	.type		_ZN39_INTERNAL_2b731b48_4_k_cu_da5a7331_42444cuda3std3__48in_placeE,@object
	.size		_ZN39_INTERNAL_2b731b48_4_k_cu_da5a7331_42444cuda3std3__48in_placeE,(_ZN39_INTERNAL_2b731b48_4_k_cu_da5a7331_42444cuda3std6ranges3__45__cpo9iter_moveE - _ZN39_INTERNAL_2b731b48_4_k_cu_da5a7331_42444cuda3std3__48in_placeE)
_ZN39_INTERNAL_2b731b48_4_k_cu_da5a7331_42444cuda3std3__48in_placeE:
	.zero		1
	.type		_ZN39_INTERNAL_2b731b48_4_k_cu_da5a7331_42444cuda3std6ranges3__45__cpo9iter_moveE,@object
	.size		_ZN39_INTERNAL_2b731b48_4_k_cu_da5a7331_42444cuda3std6ranges3__45__cpo9iter_moveE,(_ZN39_INTERNAL_2b731b48_4_k_cu_da5a7331_42444cuda3std3__45__cpo5beginE - _ZN39_INTERNAL_2b731b48_4_k_cu_da5a7331_42444cuda3std6ranges3__45__cpo9iter_moveE)
_ZN39_INTERNAL_2b731b48_4_k_cu_da5a7331_42444cuda3std6ranges3__45__cpo9iter_moveE:
	.zero		1
	.type		_ZN39_INTERNAL_2b731b48_4_k_cu_da5a7331_42444cuda3std3__45__cpo5beginE,@object
	.size		_ZN39_INTERNAL_2b731b48_4_k_cu_da5a7331_42444cuda3std3__45__cpo5beginE,(_ZN39_INTERNAL_2b731b48_4_k_cu_da5a7331_42444cuda3std3__441_GLOBAL__N__2b731b48_4_k_cu_da5a7331_42446ignoreE - _ZN39_INTERNAL_2b731b48_4_k_cu_da5a7331_42444cuda3std3__45__cpo5beginE)
_ZN39_INTERNAL_2b731b48_4_k_cu_da5a7331_42444cuda3std3__45__cpo5beginE:
	.zero		1
	.type		_ZN39_INTERNAL_2b731b48_4_k_cu_da5a7331_42444cuda3std3__441_GLOBAL__N__2b731b48_4_k_cu_da5a7331_42446ignoreE,@object
	.size		_ZN39_INTERNAL_2b731b48_4_k_cu_da5a7331_42444cuda3std3__441_GLOBAL__N__2b731b48_4_k_cu_da5a7331_42446ignoreE,(_ZN39_INTERNAL_2b731b48_4_k_cu_da5a7331_42444cute7productE - _ZN39_INTERNAL_2b731b48_4_k_cu_da5a7331_42444cuda3std3__441_GLOBAL__N__2b731b48_4_k_cu_da5a7331_42446ignoreE)
_ZN39_INTERNAL_2b731b48_4_k_cu_da5a7331_42444cuda3std3__441_GLOBAL__N__2b731b48_4_k_cu_da5a7331_42446ignoreE:
	.zero		1
	.type		_ZN39_INTERNAL_2b731b48_4_k_cu_da5a7331_42444cute7productE,@object
	.size		_ZN39_INTERNAL_2b731b48_4_k_cu_da5a7331_42444cute7productE,(_ZN39_INTERNAL_2b731b48_4_k_cu_da5a7331_42444cuda3std3__45__cpo3endE - _ZN39_INTERNAL_2b731b48_4_k_cu_da5a7331_42444cute7productE)
_ZN39_INTERNAL_2b731b48_4_k_cu_da5a7331_42444cute7productE:
	.zero		1
	.type		_ZN39_INTERNAL_2b731b48_4_k_cu_da5a7331_42444cuda3std3__45__cpo3endE,@object
	.size		_ZN39_INTERNAL_2b731b48_4_k_cu_da5a7331_42444cuda3std3__45__cpo3endE,(_ZN39_INTERNAL_2b731b48_4_k_cu_da5a7331_42444cuda3std3__419piecewise_constructE - _ZN39_INTERNAL_2b731b48_4_k_cu_da5a7331_42444cuda3std3__45__cpo3endE)
_ZN39_INTERNAL_2b731b48_4_k_cu_da5a7331_42444cuda3std3__45__cpo3endE:
	.zero		1
	.type		_ZN39_INTERNAL_2b731b48_4_k_cu_da5a7331_42444cuda3std3__419piecewise_constructE,@object
	.size		_ZN39_INTERNAL_2b731b48_4_k_cu_da5a7331_42444cuda3std3__419piecewise_constructE,(_ZN39_INTERNAL_2b731b48_4_k_cu_da5a7331_42444cuda3std3__45__cpo4cendE - _ZN39_INTERNAL_2b731b48_4_k_cu_da5a7331_42444cuda3std3__419piecewise_constructE)
_ZN39_INTERNAL_2b731b48_4_k_cu_da5a7331_42444cuda3std3__419piecewise_constructE:
	.zero		1
	.type		_ZN39_INTERNAL_2b731b48_4_k_cu_da5a7331_42444cuda3std3__45__cpo4cendE,@object
	.size		_ZN39_INTERNAL_2b731b48_4_k_cu_da5a7331_42444cuda3std3__45__cpo4cendE,(_ZN39_INTERNAL_2b731b48_4_k_cu_da5a7331_42444cuda3std6ranges3__45__cpo4swapE - _ZN39_INTERNAL_2b731b48_4_k_cu_da5a7331_42444cuda3std3__45__cpo4cendE)
_ZN39_INTERNAL_2b731b48_4_k_cu_da5a7331_42444cuda3std3__45__cpo4cendE:
	.zero		1
	.type		_ZN39_INTERNAL_2b731b48_4_k_cu_da5a7331_42444cuda3std6ranges3__45__cpo4swapE,@object
	.size		_ZN39_INTERNAL_2b731b48_4_k_cu_da5a7331_42444cuda3std6ranges3__45__cpo4swapE,(.L_10 - _ZN39_INTERNAL_2b731b48_4_k_cu_da5a7331_42444cuda3std6ranges3__45__cpo4swapE)
_ZN39_INTERNAL_2b731b48_4_k_cu_da5a7331_42444cuda3std6ranges3__45__cpo4swapE:
	.zero		1
.L_10:


//--------------------- .nv.constant0._ZN7cutlass13device_kernelINS_4conv6kernel13ConvUniversalINS1_16ConvProblemShapeILNS1_8OperatorE2ELi2EEENS1_10collective14CollectiveConvINS1_47MainloopSm100TmaUmmaWarpSpecializedImplicitGemmILS5_2ELi13ELi2ELi1ELi2EN4cute5tupleIJNSA_1CILi2EEENSC_ILi1EEESE_EEEEENSB_IJNSC_ILi128EEENSB_IJSH_EEENSB_IJNSC_ILi64EEEEEEEEENS_10bfloat16_tESM_NSA_8TiledMMAINSA_8MMA_AtomIJNSA_26SM100_MMA_F16BF16_2x1SM_SSISM_SM_fLi128ELi128ELNSA_4UMMA5MajorE1ELSR_1ELNSQ_7ScaleInE0ELSS_0EEEEEENSA_6LayoutINSB_IJSE_SE_SE_EEENSB_IJNSC_ILi0EEESX_SX_EEEEENSB_IJNSA_10UnderscoreES10_S10_EEEEENS7_6detail27Sm100ImplicitGemmTileTraitsINSA_18SM100_TMA_2SM_LOADENSA_14ComposedLayoutINSA_7SwizzleILi3ELi4ELi3EEENSA_18smem_ptr_flag_bitsILi16EEENSV_INSB_IJSJ_NSC_ILi8EEEEEENSB_IJSE_SJ_EEEEEEEvEENS14_INSA_25SM100_TMA_2SM_LOAD_IM2COLES1F_vEEEENS_8epilogue10collective18CollectiveEpilogueINS1K_23Sm100TmaWarpSpecializedILi4ELi2ELi16ELb1ELb0EEEJNSB_IJSJ_SI_SK_EEENSB_IJNSV_ISJ_SE_EENSV_INSB_IJNSC_ILi16EEESD_EEES1D_EEEEESM_NSB_IJlNSB_IJSE_llEEESX_EEESM_S1W_NS1K_6fusion15FusionCallbacksIS1O_NS1X_17LinearCombinationISM_fSM_fLNS_15FloatRoundStyleE2EEES1P_S1U_JEEENSA_5SM1004TMEM4LOAD26SM100_TMEM_LOAD_32dp32b16xENSA_13SM90_TMA_LOADENS16_INS17_ILi1ELi4ELi3EEES1A_NSV_INSB_IJS1B_S1R_EEENSB_IJS1R_SE_EEEEEEENSA_39AutoVectorizingCopyWithAssumedAlignmentILi128EEENSA_14SM90_TMA_STOREES2C_S2E_S2E_EEEvvEEEEvNT_6ParamsE --------------------------
	.section	.nv.constant0._ZN7cutlass13device_kernelINS_4conv6kernel13ConvUniversalINS1_16ConvProblemShapeILNS1_8OperatorE2ELi2EEENS1_10collective14CollectiveConvINS1_47MainloopSm100TmaUmmaWarpSpecializedImplicitGemmILS5_2ELi13ELi2ELi1ELi2EN4cute5tupleIJNSA_1CILi2EEENSC_ILi1EEESE_EEEEENSB_IJNSC_ILi128EEENSB_IJSH_EEENSB_IJNSC_ILi64EEEEEEEEENS_10bfloat16_tESM_NSA_8TiledMMAINSA_8MMA_AtomIJNSA_26SM100_MMA_F16BF16_2x1SM_SSISM_SM_fLi128ELi128ELNSA_4UMMA5MajorE1ELSR_1ELNSQ_7ScaleInE0ELSS_0EEEEEENSA_6LayoutINSB_IJSE_SE_SE_EEENSB_IJNSC_ILi0EEESX_SX_EEEEENSB_IJNSA_10UnderscoreES10_S10_EEEEENS7_6detail27Sm100ImplicitGemmTileTraitsINSA_18SM100_TMA_2SM_LOADENSA_14ComposedLayoutINSA_7SwizzleILi3ELi4ELi3EEENSA_18smem_ptr_flag_bitsILi16EEENSV_INSB_IJSJ_NSC_ILi8EEEEEENSB_IJSE_SJ_EEEEEEEvEENS14_INSA_25SM100_TMA_2SM_LOAD_IM2COLES1F_vEEEENS_8epilogue10collective18CollectiveEpilogueINS1K_23Sm100TmaWarpSpecializedILi4ELi2ELi16ELb1ELb0EEEJNSB_IJSJ_SI_SK_EEENSB_IJNSV_ISJ_SE_EENSV_INSB_IJNSC_ILi16EEESD_EEES1D_EEEEESM_NSB_IJlNSB_IJSE_llEEESX_EEESM_S1W_NS1K_6fusion15FusionCallbacksIS1O_NS1X_17LinearCombinationISM_fSM_fLNS_15FloatRoundStyleE2EEES1P_S1U_JEEENSA_5SM1004TMEM4LOAD26SM100_TMEM_LOAD_32dp32b16xENSA_13SM90_TMA_LOADENS16_INS17_ILi1ELi4ELi3EEES1A_NSV_INSB_IJS1B_S1R_EEENSB_IJS1R_SE_EEEEEEENSA_39AutoVectorizingCopyWithAssumedAlignmentILi128EEENSA_14SM90_TMA_STOREES2C_S2E_S2E_EEEvvEEEEvNT_6ParamsE,"a",@progbits
	.sectionflags	@""
	.align	4
.nv.constant0._ZN7cutlass13device_kernelINS_4conv6kernel13ConvUniversalINS1_16ConvProblemShapeILNS1_8OperatorE2ELi2EEENS1_10collective14CollectiveConvINS1_47MainloopSm100TmaUmmaWarpSpecializedImplicitGemmILS5_2ELi13ELi2ELi1ELi2EN4cute5tupleIJNSA_1CILi2EEENSC_ILi1EEESE_EEEEENSB_IJNSC_ILi128EEENSB_IJSH_EEENSB_IJNSC_ILi64EEEEEEEEENS_10bfloat16_tESM_NSA_8TiledMMAINSA_8MMA_AtomIJNSA_26SM100_MMA_F16BF16_2x1SM_SSISM_SM_fLi128ELi128ELNSA_4UMMA5MajorE1ELSR_1ELNSQ_7ScaleInE0ELSS_0EEEEEENSA_6LayoutINSB_IJSE_SE_SE_EEENSB_IJNSC_ILi0EEESX_SX_EEEEENSB_IJNSA_10UnderscoreES10_S10_EEEEENS7_6detail27Sm100ImplicitGemmTileTraitsINSA_18SM100_TMA_2SM_LOADENSA_14ComposedLayoutINSA_7SwizzleILi3ELi4ELi3EEENSA_18smem_ptr_flag_bitsILi16EEENSV_INSB_IJSJ_NSC_ILi8EEEEEENSB_IJSE_SJ_EEEEEEEvEENS14_INSA_25SM100_TMA_2SM_LOAD_IM2COLES1F_vEEEENS_8epilogue10collective18CollectiveEpilogueINS1K_23Sm100TmaWarpSpecializedILi4ELi2ELi16ELb1ELb0EEEJNSB_IJSJ_SI_SK_EEENSB_IJNSV_ISJ_SE_EENSV_INSB_IJNSC_ILi16EEESD_EEES1D_EEEEESM_NSB_IJlNSB_IJSE_llEEESX_EEESM_S1W_NS1K_6fusion15FusionCallbacksIS1O_NS1X_17LinearCombinationISM_fSM_fLNS_15FloatRoundStyleE2EEES1P_S1U_JEEENSA_5SM1004TMEM4LOAD26SM100_TMEM_LOAD_32dp32b16xENSA_13SM90_TMA_LOADENS16_INS17_ILi1ELi4ELi3EEES1A_NSV_INSB_IJS1B_S1R_EEENSB_IJS1R_SE_EEEEEEENSA_39AutoVectorizingCopyWithAssumedAlignmentILi128EEENSA_14SM90_TMA_STOREES2C_S2E_S2E_EEEvvEEEEvNT_6ParamsE:
	.zero		2944


//--------------------- SYMBOLS --------------------------

	.type		.nv.reservedSmem.offset0,@object
	.size		.nv.reservedSmem.offset0,0x4
	.type		.nv.reservedSmem.cap,@object
	.size		.nv.reservedSmem.cap,0x4
	.type		__assertfail,@function
